	.target	sm_100a

	.elftype	@"ET_EXEC"


//--------------------- .note.nv.tkinfo           --------------------------
	.section	.note.nv.tkinfo,"",@"SHT_NOTE"
	.sectionflags	@"SHF_NOTE_NV_TKINFO"
	.tkinfo
        /*0018*/ 	.word	0x00000002
        /*0030*/ 	.string	""
        /*0030*/ 	.string	"ptxas"
        /*0030*/ 	.string	"Cuda compilation tools, release 13.0, V13.0.88"
        /*0030*/ 	.string	"Build cuda_13.0.r13.0/compiler.36424714_0"
        /*0030*/ 	.string	"-arch sm_100a -m 64 "



//--------------------- .note.nv.cuinfo           --------------------------
	.section	.note.nv.cuinfo,"",@"SHT_NOTE"
	.sectionflags	@"SHF_NOTE_NV_CUINFO"
        /*0018*/ 	.short	0x0002
        /*001a*/ 	.short	0x0064
        /*001c*/ 	.short	0x0082
	.zero		2


//--------------------- .nv.info                  --------------------------
	.section	.nv.info,"",@"SHT_CUDA_INFO"
	.align	4


	//----- nvinfo : EIATTR_REGCOUNT
	.align		4
        /*0000*/ 	.byte	0x04, 0x2f
        /*0002*/ 	.short	(.L_19 - .L_18)
	.align		4
.L_18:
        /*0004*/ 	.word	index@(_ZN7cutlass13device_kernelINS_4gemm6kernel13GemmUniversalIN4cute5tupleIJiiiiEEENS1_10collective13CollectiveMmaINS1_35MainloopSm100TmaUmmaWarpSpecializedILi7ELi2ELi4ENS5_IJNS4_1CILi1EEESB_SB_EEEEENS5_IJNSA_ILi128EEENSA_ILi64EEESF_EEENS_12float_e5m2_tENS5_IJlSB_lEEESH_SI_NS4_8TiledMMAINS4_8MMA_AtomIJNS4_10MMA_TraitsINS4_19SM100_MMA_F8F6F4_SSEJSH_SH_fSE_SF_NS4_17integral_constantINS4_4UMMA5MajorELSP_0EEESQ_NSN_INSO_7ScaleInELSR_0EEESS_EEEEEENS4_6LayoutISC_NS5_IJNSA_ILi0EEESW_SW_EEEEENS5_IJNS4_10UnderscoreESZ_SZ_EEEEENS4_13SM90_TMA_LOADENS4_14ComposedLayoutINS4_7SwizzleILi2ELi4ELi3EEENS4_18smem_ptr_flag_bitsILi8EEENSV_INS5_IJNSA_ILi8EEESF_EEENS5_IJSF_SB_EEEEEEEvNS4_8identityES12_S1C_vS1D_EENS_8epilogue10collective18CollectiveEpilogueINS1F_23Sm100TmaWarpSpecializedILi1ELi1ELi64ELb0ELb0EEEJSG_NS5_IJNSV_ISE_SB_EENSV_ISF_SB_EEEEESH_SI_SH_SI_NS1F_6fusion15FusionCallbacksIS1J_NS1N_17LinearCombinationISH_fSH_fLNS_15FloatRoundStyleE2EEESG_S1M_JEEENS4_5SM1004TMEM4LOAD26SM100_TMEM_LOAD_32dp32b64xES12_S1C_NS4_39AutoVectorizingCopyWithAssumedAlignmentILi128EEENS4_14SM90_TMA_STOREES1C_S1Y_S1Y_EEEvvEEEEvNT_6ParamsE)
        /*0008*/ 	.word	0x000000c2


	//----- nvinfo : EIATTR_FRAME_SIZE
	.align		4
.L_19:
        /*000c*/ 	.byte	0x04, 0x11
        /*000e*/ 	.short	(.L_21 - .L_20)
	.align		4
.L_20:
        /*0010*/ 	.word	index@($__internal_2_$__cuda_sm10x_tcgen05_guardrail_trap_unallocated_columns_being_dealloced)
        /*0014*/ 	.word	0x00000000


	//----- nvinfo : EIATTR_FRAME_SIZE
	.align		4
.L_21:
        /*0018*/ 	.byte	0x04, 0x11
        /*001a*/ 	.short	(.L_23 - .L_22)
	.align		4
.L_22:
        /*001c*/ 	.word	index@($__internal_1_$__cuda_sm10x_tcgen05_guardrail_trap_phase_invalid_during_alloc)
        /*0020*/ 	.word	0x00000000


	//----- nvinfo : EIATTR_FRAME_SIZE
	.align		4
.L_23:
        /*0024*/ 	.byte	0x04, 0x11
        /*0026*/ 	.short	(.L_25 - .L_24)
	.align		4
.L_24:
        /*0028*/ 	.word	index@($__internal_0_$__cuda_sm10x_tcgen05_guardrail_trap_col_being_dealloced_not_returned_by_alloc)
        /*002c*/ 	.word	0x00000000


	//----- nvinfo : EIATTR_FRAME_SIZE
	.align		4
.L_25:
        /*0030*/ 	.byte	0x04, 0x11
        /*0032*/ 	.short	(.L_27 - .L_26)
	.align		4
.L_26:
        /*0034*/ 	.word	index@(_ZN7cutlass13device_kernelINS_4gemm6kernel13GemmUniversalIN4cute5tupleIJiiiiEEENS1_10collective13CollectiveMmaINS1_35MainloopSm100TmaUmmaWarpSpecializedILi7ELi2ELi4ENS5_IJNS4_1CILi1EEESB_SB_EEEEENS5_IJNSA_ILi128EEENSA_ILi64EEESF_EEENS_12float_e5m2_tENS5_IJlSB_lEEESH_SI_NS4_8TiledMMAINS4_8MMA_AtomIJNS4_10MMA_TraitsINS4_19SM100_MMA_F8F6F4_SSEJSH_SH_fSE_SF_NS4_17integral_constantINS4_4UMMA5MajorELSP_0EEESQ_NSN_INSO_7ScaleInELSR_0EEESS_EEEEEENS4_6LayoutISC_NS5_IJNSA_ILi0EEESW_SW_EEEEENS5_IJNS4_10UnderscoreESZ_SZ_EEEEENS4_13SM90_TMA_LOADENS4_14ComposedLayoutINS4_7SwizzleILi2ELi4ELi3EEENS4_18smem_ptr_flag_bitsILi8EEENSV_INS5_IJNSA_ILi8EEESF_EEENS5_IJSF_SB_EEEEEEEvNS4_8identityES12_S1C_vS1D_EENS_8epilogue10collective18CollectiveEpilogueINS1F_23Sm100TmaWarpSpecializedILi1ELi1ELi64ELb0ELb0EEEJSG_NS5_IJNSV_ISE_SB_EENSV_ISF_SB_EEEEESH_SI_SH_SI_NS1F_6fusion15FusionCallbacksIS1J_NS1N_17LinearCombinationISH_fSH_fLNS_15FloatRoundStyleE2EEESG_S1M_JEEENS4_5SM1004TMEM4LOAD26SM100_TMEM_LOAD_32dp32b64xES12_S1C_NS4_39AutoVectorizingCopyWithAssumedAlignmentILi128EEENS4_14SM90_TMA_STOREES1C_S1Y_S1Y_EEEvvEEEEvNT_6ParamsE)
        /*0038*/ 	.word	0x00000000


	//----- nvinfo : EIATTR_MIN_STACK_SIZE
	.align		4
.L_27:
        /*003c*/ 	.byte	0x04, 0x12
        /*003e*/ 	.short	(.L_29 - .L_28)
	.align		4
.L_28:
        /*0040*/ 	.word	index@(_ZN7cutlass13device_kernelINS_4gemm6kernel13GemmUniversalIN4cute5tupleIJiiiiEEENS1_10collective13CollectiveMmaINS1_35MainloopSm100TmaUmmaWarpSpecializedILi7ELi2ELi4ENS5_IJNS4_1CILi1EEESB_SB_EEEEENS5_IJNSA_ILi128EEENSA_ILi64EEESF_EEENS_12float_e5m2_tENS5_IJlSB_lEEESH_SI_NS4_8TiledMMAINS4_8MMA_AtomIJNS4_10MMA_TraitsINS4_19SM100_MMA_F8F6F4_SSEJSH_SH_fSE_SF_NS4_17integral_constantINS4_4UMMA5MajorELSP_0EEESQ_NSN_INSO_7ScaleInELSR_0EEESS_EEEEEENS4_6LayoutISC_NS5_IJNSA_ILi0EEESW_SW_EEEEENS5_IJNS4_10UnderscoreESZ_SZ_EEEEENS4_13SM90_TMA_LOADENS4_14ComposedLayoutINS4_7SwizzleILi2ELi4ELi3EEENS4_18smem_ptr_flag_bitsILi8EEENSV_INS5_IJNSA_ILi8EEESF_EEENS5_IJSF_SB_EEEEEEEvNS4_8identityES12_S1C_vS1D_EENS_8epilogue10collective18CollectiveEpilogueINS1F_23Sm100TmaWarpSpecializedILi1ELi1ELi64ELb0ELb0EEEJSG_NS5_IJNSV_ISE_SB_EENSV_ISF_SB_EEEEESH_SI_SH_SI_NS1F_6fusion15FusionCallbacksIS1J_NS1N_17LinearCombinationISH_fSH_fLNS_15FloatRoundStyleE2EEESG_S1M_JEEENS4_5SM1004TMEM4LOAD26SM100_TMEM_LOAD_32dp32b64xES12_S1C_NS4_39AutoVectorizingCopyWithAssumedAlignmentILi128EEENS4_14SM90_TMA_STOREES1C_S1Y_S1Y_EEEvvEEEEvNT_6ParamsE)
        /*0044*/ 	.word	0x00000000
.L_29:


//--------------------- .nv.compat                --------------------------
	.section	.nv.compat,"",@"SHT_CUDA_COMPAT_INFO"
	.align	4
        /*0000*/ 	.byte	0x02, 0x09, 0x01, 0x00, 0x02, 0x02, 0x02, 0x00, 0x02, 0x05, 0x05, 0x00, 0x03, 0x07, 0x01, 0x01
        /*0010*/ 	.byte	0x02, 0x03, 0x01, 0x00, 0x02, 0x06, 0x01, 0x00, 0x04, 0x0b, 0x08, 0x00, 0x09, 0x00, 0x00, 0x00
        /*0020*/ 	.byte	0x00, 0x00, 0x00, 0x00


//--------------------- .nv.info._ZN7cutlass13device_kernelINS_4gemm6kernel13GemmUniversalIN4cute5tupleIJiiiiEEENS1_10collective13CollectiveMmaINS1_35MainloopSm100TmaUmmaWarpSpecializedILi7ELi2ELi4ENS5_IJNS4_1CILi1EEESB_SB_EEEEENS5_IJNSA_ILi128EEENSA_ILi64EEESF_EEENS_12float_e5m2_tENS5_IJlSB_lEEESH_SI_NS4_8TiledMMAINS4_8MMA_AtomIJNS4_10MMA_TraitsINS4_19SM100_MMA_F8F6F4_SSEJSH_SH_fSE_SF_NS4_17integral_constantINS4_4UMMA5MajorELSP_0EEESQ_NSN_INSO_7ScaleInELSR_0EEESS_EEEEEENS4_6LayoutISC_NS5_IJNSA_ILi0EEESW_SW_EEEEENS5_IJNS4_10UnderscoreESZ_SZ_EEEEENS4_13SM90_TMA_LOADENS4_14ComposedLayoutINS4_7SwizzleILi2ELi4ELi3EEENS4_18smem_ptr_flag_bitsILi8EEENSV_INS5_IJNSA_ILi8EEESF_EEENS5_IJSF_SB_EEEEEEEvNS4_8identityES12_S1C_vS1D_EENS_8epilogue10collective18CollectiveEpilogueINS1F_23Sm100TmaWarpSpecializedILi1ELi1ELi64ELb0ELb0EEEJSG_NS5_IJNSV_ISE_SB_EENSV_ISF_SB_EEEEESH_SI_SH_SI_NS1F_6fusion15FusionCallbacksIS1J_NS1N_17LinearCombinationISH_fSH_fLNS_15FloatRoundStyleE2EEESG_S1M_JEEENS4_5SM1004TMEM4LOAD26SM100_TMEM_LOAD_32dp32b64xES12_S1C_NS4_39AutoVectorizingCopyWithAssumedAlignmentILi128EEENS4_14SM90_TMA_STOREES1C_S1Y_S1Y_EEEvvEEEEvNT_6ParamsE --------------------------
	.section	.nv.info._ZN7cutlass13device_kernelINS_4gemm6kernel13GemmUniversalIN4cute5tupleIJiiiiEEENS1_10collective13CollectiveMmaINS1_35MainloopSm100TmaUmmaWarpSpecializedILi7ELi2ELi4ENS5_IJNS4_1CILi1EEESB_SB_EEEEENS5_IJNSA_ILi128EEENSA_ILi64EEESF_EEENS_12float_e5m2_tENS5_IJlSB_lEEESH_SI_NS4_8TiledMMAINS4_8MMA_AtomIJNS4_10MMA_TraitsINS4_19SM100_MMA_F8F6F4_SSEJSH_SH_fSE_SF_NS4_17integral_constantINS4_4UMMA5MajorELSP_0EEESQ_NSN_INSO_7ScaleInELSR_0EEESS_EEEEEENS4_6LayoutISC_NS5_IJNSA_ILi0EEESW_SW_EEEEENS5_IJNS4_10UnderscoreESZ_SZ_EEEEENS4_13SM90_TMA_LOADENS4_14ComposedLayoutINS4_7SwizzleILi2ELi4ELi3EEENS4_18smem_ptr_flag_bitsILi8EEENSV_INS5_IJNSA_ILi8EEESF_EEENS5_IJSF_SB_EEEEEEEvNS4_8identityES12_S1C_vS1D_EENS_8epilogue10collective18CollectiveEpilogueINS1F_23Sm100TmaWarpSpecializedILi1ELi1ELi64ELb0ELb0EEEJSG_NS5_IJNSV_ISE_SB_EENSV_ISF_SB_EEEEESH_SI_SH_SI_NS1F_6fusion15FusionCallbacksIS1J_NS1N_17LinearCombinationISH_fSH_fLNS_15FloatRoundStyleE2EEESG_S1M_JEEENS4_5SM1004TMEM4LOAD26SM100_TMEM_LOAD_32dp32b64xES12_S1C_NS4_39AutoVectorizingCopyWithAssumedAlignmentILi128EEENS4_14SM90_TMA_STOREES1C_S1Y_S1Y_EEEvvEEEEvNT_6ParamsE,"",@"SHT_CUDA_INFO"
	.sectionflags	@""
	.align	4


	//----- nvinfo : EIATTR_CUDA_API_VERSION
	.align		4
        /*0000*/ 	.byte	0x04, 0x37
        /*0002*/ 	.short	(.L_31 - .L_30)
.L_30:
        /*0004*/ 	.word	0x00000082


	//----- nvinfo : EIATTR_KPARAM_INFO
	.align		4
.L_31:
        /*0008*/ 	.byte	0x04, 0x17
        /*000a*/ 	.short	(.L_33 - .L_32)
.L_32:
        /*000c*/ 	.word	0x00000000
        /*0010*/ 	.short	0x0000
        /*0012*/ 	.short	0x0000
        /*0014*/ 	.byte	0x00, 0xf0, 0x01, 0x20


	//----- nvinfo : EIATTR_AT_ENTRY_FRAGMENTS
	.align		4
.L_33:
        /*0018*/ 	.byte	0x04, 0x4f
        /*001a*/ 	.short	(.L_35 - .L_34)


	//   ....[0]....
.L_34:
        /*001c*/ 	.word	0x00000006


	//----- nvinfo : EIATTR_RESERVED_SMEM_USED
	.align		4
.L_35:
        /*0020*/ 	.byte	0x01, 0x41
	.zero		2


	//----- nvinfo : EIATTR_SPARSE_MMA_MASK
	.align		4
        /*0024*/ 	.byte	0x03, 0x50
        /*0026*/ 	.short	0x0000


	//----- nvinfo : EIATTR_TCGEN05_1CTA_USED
	.align		4
        /*0028*/ 	.byte	0x01, 0x51
	.zero		2


	//----- nvinfo : EIATTR_MAXREG_COUNT
	.align		4
        /*002c*/ 	.byte	0x03, 0x1b
        /*002e*/ 	.short	0x00ff


	//----- nvinfo : EIATTR_NUM_BARRIERS
	.align		4
        /*0030*/ 	.byte	0x02, 0x4c
        /*0032*/ 	.byte	0x07
	.zero		1


	//----- nvinfo : EIATTR_EXTERNS
	.align		4
        /*0034*/ 	.byte	0x04, 0x0f
        /*0036*/ 	.short	(.L_37 - .L_36)


	//   ....[0]....
	.align		4
.L_36:
        /*0038*/ 	.word	index@(__assertfail)


	//----- nvinfo : EIATTR_MERCURY_ISA_VERSION
	.align		4
.L_37:
        /*003c*/ 	.byte	0x03, 0x5f
        /*003e*/ 	.short	0x0101


	//----- nvinfo : EIATTR_INT_WARP_WIDE_INSTR_OFFSETS
	.align		4
        /*0040*/ 	.byte	0x04, 0x31
        /*0042*/ 	.short	(.L_39 - .L_38)


	//   ....[0]....
.L_38:
        /*0044*/ 	.word	0x00001de0


	//   ....[1]....
        /*0048*/ 	.word	0x00003900


	//   ....[2]....
        /*004c*/ 	.word	0x00003920


	//   ....[3]....
        /*0050*/ 	.word	0x00003950


	//   ....[4]....
        /*0054*/ 	.word	0x00004360


	//   ....[5]....
        /*0058*/ 	.word	0x00004450


	//----- nvinfo : EIATTR_COOP_GROUP_MASK_REGIDS
	.align		4
.L_39:
        /*005c*/ 	.byte	0x04, 0x29
        /*005e*/ 	.short	(.L_41 - .L_40)


	//   ....[0]....
.L_40:
        /*0060*/ 	.word	0xffffffff


	//   ....[1]....
        /*0064*/ 	.word	0xffffffff


	//   ....[2]....
        /*0068*/ 	.word	0xffffffff


	//   ....[3]....
        /*006c*/ 	.word	0xffffffff


	//   ....[4]....
        /*0070*/ 	.word	0xffffffff


	//   ....[5]....
        /*0074*/ 	.word	0xffffffff


	//   ....[6]....
        /*0078*/ 	.word	0xffffffff


	//   ....[7]....
        /*007c*/ 	.word	0xffffffff


	//   ....[8]....
        /*0080*/ 	.word	0xffffffff


	//   ....[9]....
        /*0084*/ 	.word	0xffffffff


	//   ....[10]....
        /*0088*/ 	.word	0xffffffff


	//   ....[11]....
        /*008c*/ 	.word	0xffffffff


	//   ....[12]....
        /*0090*/ 	.word	0xffffffff


	//----- nvinfo : EIATTR_COOP_GROUP_INSTR_OFFSETS
	.align		4
.L_41:
        /*0094*/ 	.byte	0x04, 0x28
        /*0096*/ 	.short	(.L_43 - .L_42)


	//   ....[0]....
.L_42:
        /*0098*/ 	.word	0x00000090


	//   ....[1]....
        /*009c*/ 	.word	0x000004d0


	//   ....[2]....
        /*00a0*/ 	.word	0x000006a0


	//   ....[3]....
        /*00a4*/ 	.word	0x000007e0


	//   ....[4]....
        /*00a8*/ 	.word	0x000008e0


	//   ....[5]....
        /*00ac*/ 	.word	0x00000a50


	//   ....[6]....
        /*00b0*/ 	.word	0x00000bf0


	//   ....[7]....
        /*00b4*/ 	.word	0x00001cc0


	//   ....[8]....
        /*00b8*/ 	.word	0x00002c50


	//   ....[9]....
        /*00bc*/ 	.word	0x00002e60


	//   ....[10]....
        /*00c0*/ 	.word	0x00002e90


	//   ....[11]....
        /*00c4*/ 	.word	0x000037e0


	//   ....[12]....
        /*00c8*/ 	.word	0x00003a10


	//----- nvinfo : EIATTR_VRC_CTA_INIT_COUNT
	.align		4
.L_43:
        /*00cc*/ 	.byte	0x02, 0x4a
        /*00ce*/ 	.byte	0x80
	.zero		1


	//----- nvinfo : EIATTR_SYSCALL_OFFSETS
	.align		4
        /*00d0*/ 	.byte	0x04, 0x46
        /*00d2*/ 	.short	(.L_45 - .L_44)


	//   ....[0]....
.L_44:
        /*00d4*/ 	.word	0x00004e40


	//   ....[1]....
        /*00d8*/ 	.word	0x00004f80


	//   ....[2]....
        /*00dc*/ 	.word	0x00005720


	//----- nvinfo : EIATTR_MBARRIER_INSTR_OFFSETS
	.align		4
.L_45:
        /*00e0*/ 	.byte	0x04, 0x39
        /*00e2*/ 	.short	(.L_47 - .L_46)


	//   ....[0]....
.L_46:
        /*00e4*/ 	.word	0x000005b0
        /*00e8*/ 	.word	0x000000ff
        /*00ec*/ 	.word	0x00000000
        /*00f0*/ 	.short	0x0100
        /*00f2*/ 	.byte	0x05
	.zero		1


	//   ....[1]....
        /*00f4*/ 	.word	0x000005c0
        /*00f8*/ 	.word	0x000000ff
        /*00fc*/ 	.word	0x00000038
        /*0100*/ 	.short	0x0100
        /*0102*/ 	.byte	0x05
	.zero		1


	//   ....[2]....
        /*0104*/ 	.word	0x000005d0
        /*0108*/ 	.word	0x000000ff
        /*010c*/ 	.word	0x00000008
        /*0110*/ 	.short	0x0100
        /*0112*/ 	.byte	0x05
	.zero		1


	//   ....[3]....
        /*0114*/ 	.word	0x000005e0
        /*0118*/ 	.word	0x000000ff
        /*011c*/ 	.word	0x00000040
        /*0120*/ 	.short	0x0100
        /*0122*/ 	.byte	0x05
	.zero		1


	//   ....[4]....
        /*0124*/ 	.word	0x000005f0
        /*0128*/ 	.word	0x000000ff
        /*012c*/ 	.word	0x00000010
        /*0130*/ 	.short	0x0100
        /*0132*/ 	.byte	0x05
	.zero		1


	//   ....[5]....
        /*0134*/ 	.word	0x00000600
        /*0138*/ 	.word	0x000000ff
        /*013c*/ 	.word	0x00000048
        /*0140*/ 	.short	0x0100
        /*0142*/ 	.byte	0x05
	.zero		1


	//   ....[6]....
        /*0144*/ 	.word	0x00000610
        /*0148*/ 	.word	0x000000ff
        /*014c*/ 	.word	0x00000018
        /*0150*/ 	.short	0x0100
        /*0152*/ 	.byte	0x05
	.zero		1


	//   ....[7]....
        /*0154*/ 	.word	0x00000620
        /*0158*/ 	.word	0x000000ff
        /*015c*/ 	.word	0x00000050
        /*0160*/ 	.short	0x0100
        /*0162*/ 	.byte	0x05
	.zero		1


	//   ....[8]....
        /*0164*/ 	.word	0x00000630
        /*0168*/ 	.word	0x000000ff
        /*016c*/ 	.word	0x00000020
        /*0170*/ 	.short	0x0100
        /*0172*/ 	.byte	0x05
	.zero		1


	//   ....[9]....
        /*0174*/ 	.word	0x00000640
        /*0178*/ 	.word	0x000000ff
        /*017c*/ 	.word	0x00000058
        /*0180*/ 	.short	0x0100
        /*0182*/ 	.byte	0x05
	.zero		1


	//   ....[10]....
        /*0184*/ 	.word	0x00000650
        /*0188*/ 	.word	0x000000ff
        /*018c*/ 	.word	0x00000028
        /*0190*/ 	.short	0x0100
        /*0192*/ 	.byte	0x05
	.zero		1


	//   ....[11]....
        /*0194*/ 	.word	0x00000660
        /*0198*/ 	.word	0x000000ff
        /*019c*/ 	.word	0x00000060
        /*01a0*/ 	.short	0x0100
        /*01a2*/ 	.byte	0x05
	.zero		1


	//   ....[12]....
        /*01a4*/ 	.word	0x00000670
        /*01a8*/ 	.word	0x000000ff
        /*01ac*/ 	.word	0x00000030
        /*01b0*/ 	.short	0x0100
        /*01b2*/ 	.byte	0x05
	.zero		1


	//   ....[13]....
        /*01b4*/ 	.word	0x00000680
        /*01b8*/ 	.word	0x000000ff
        /*01bc*/ 	.word	0x00000068
        /*01c0*/ 	.short	0x0100
        /*01c2*/ 	.byte	0x05
	.zero		1


	//   ....[14]....
        /*01c4*/ 	.word	0x000007b0
        /*01c8*/ 	.word	0x000000ff
        /*01cc*/ 	.word	0x00000070
        /*01d0*/ 	.short	0x0100
        /*01d2*/ 	.byte	0x06
	.zero		1


	//   ....[15]....
        /*01d4*/ 	.word	0x000007c0
        /*01d8*/ 	.word	0x000000ff
        /*01dc*/ 	.word	0x00000078
        /*01e0*/ 	.short	0x0100
        /*01e2*/ 	.byte	0x06
	.zero		1


	//   ....[16]....
        /*01e4*/ 	.word	0x000008b0
        /*01e8*/ 	.word	0x000000ff
        /*01ec*/ 	.word	0x00000080
        /*01f0*/ 	.short	0x0100
        /*01f2*/ 	.byte	0x05
	.zero		1


	//   ....[17]....
        /*01f4*/ 	.word	0x000008c0
        /*01f8*/ 	.word	0x000000ff
        /*01fc*/ 	.word	0x00000088
        /*0200*/ 	.short	0x0100
        /*0202*/ 	.byte	0x05
	.zero		1


	//   ....[18]....
        /*0204*/ 	.word	0x00000a00
        /*0208*/ 	.word	0x000000ff
        /*020c*/ 	.word	0x00000090
        /*0210*/ 	.short	0x0100
        /*0212*/ 	.byte	0x05
	.zero		1


	//   ....[19]....
        /*0214*/ 	.word	0x00000a10
        /*0218*/ 	.word	0x000000ff
        /*021c*/ 	.word	0x000000a0
        /*0220*/ 	.short	0x0100
        /*0222*/ 	.byte	0x05
	.zero		1


	//   ....[20]....
        /*0224*/ 	.word	0x00000a20
        /*0228*/ 	.word	0x000000ff
        /*022c*/ 	.word	0x00000098
        /*0230*/ 	.short	0x0100
        /*0232*/ 	.byte	0x05
	.zero		1


	//   ....[21]....
        /*0234*/ 	.word	0x00000a30
        /*0238*/ 	.word	0x000000ff
        /*023c*/ 	.word	0x000000a8
        /*0240*/ 	.short	0x0100
        /*0242*/ 	.byte	0x05
	.zero		1


	//   ....[22]....
        /*0244*/ 	.word	0x00000b60
        /*0248*/ 	.word	0x000000ff
        /*024c*/ 	.word	0x000000b0
        /*0250*/ 	.short	0x0100
        /*0252*/ 	.byte	0x06
	.zero		1


	//   ....[23]....
        /*0254*/ 	.word	0x00000b70
        /*0258*/ 	.word	0x000000ff
        /*025c*/ 	.word	0x000000d0
        /*0260*/ 	.short	0x0100
        /*0262*/ 	.byte	0x06
	.zero		1


	//   ....[24]....
        /*0264*/ 	.word	0x00000b80
        /*0268*/ 	.word	0x000000ff
        /*026c*/ 	.word	0x000000b8
        /*0270*/ 	.short	0x0100
        /*0272*/ 	.byte	0x06
	.zero		1


	//   ....[25]....
        /*0274*/ 	.word	0x00000b90
        /*0278*/ 	.word	0x000000ff
        /*027c*/ 	.word	0x000000d8
        /*0280*/ 	.short	0x0100
        /*0282*/ 	.byte	0x06
	.zero		1


	//   ....[26]....
        /*0284*/ 	.word	0x00000ba0
        /*0288*/ 	.word	0x000000ff
        /*028c*/ 	.word	0x000000c0
        /*0290*/ 	.short	0x0100
        /*0292*/ 	.byte	0x06
	.zero		1


	//   ....[27]....
        /*0294*/ 	.word	0x00000bb0
        /*0298*/ 	.word	0x000000ff
        /*029c*/ 	.word	0x000000e0
        /*02a0*/ 	.short	0x0100
        /*02a2*/ 	.byte	0x06
	.zero		1


	//   ....[28]....
        /*02a4*/ 	.word	0x00000bc0
        /*02a8*/ 	.word	0x000000ff
        /*02ac*/ 	.word	0x000000c8
        /*02b0*/ 	.short	0x0100
        /*02b2*/ 	.byte	0x06
	.zero		1


	//   ....[29]....
        /*02b4*/ 	.word	0x00000bd0
        /*02b8*/ 	.word	0x000000ff
        /*02bc*/ 	.word	0x000000e8
        /*02c0*/ 	.short	0x0100
        /*02c2*/ 	.byte	0x06
	.zero		1


	//   ....[30]....
        /*02c4*/ 	.word	0x00000cc0
        /*02c8*/ 	.word	0x000000ff
        /*02cc*/ 	.word	0x000000f0
        /*02d0*/ 	.short	0x0100
        /*02d2*/ 	.byte	0x05
	.zero		1


	//   ....[31]....
        /*02d4*/ 	.word	0x00000cd0
        /*02d8*/ 	.word	0x000000ff
        /*02dc*/ 	.word	0x00000100
        /*02e0*/ 	.short	0x0100
        /*02e2*/ 	.byte	0x05
	.zero		1


	//   ....[32]....
        /*02e4*/ 	.word	0x00000ce0
        /*02e8*/ 	.word	0x000000ff
        /*02ec*/ 	.word	0x000000f8
        /*02f0*/ 	.short	0x0100
        /*02f2*/ 	.byte	0x05
	.zero		1


	//   ....[33]....
        /*02f4*/ 	.word	0x00000cf0
        /*02f8*/ 	.word	0x000000ff
        /*02fc*/ 	.word	0x00000108
        /*0300*/ 	.short	0x0100
        /*0302*/ 	.byte	0x05
	.zero		1


	//   ....[34]....
        /*0304*/ 	.word	0x000015c0
        /*0308*/ 	.word	0x00000003
        /*030c*/ 	.word	0x00000100
        /*0310*/ 	.short	0x010a
        /*0312*/ 	.byte	0xff
	.zero		1


	//   ....[35]....
        /*0314*/ 	.word	0x000015f0
        /*0318*/ 	.word	0x00000003
        /*031c*/ 	.word	0x000000f0
        /*0320*/ 	.short	0x0101
        /*0322*/ 	.byte	0xff
	.zero		1


	//   ....[36]....
        /*0324*/ 	.word	0x000016c0
        /*0328*/ 	.word	0x000000ff
        /*032c*/ 	.word	0x00000038
        /*0330*/ 	.short	0x010a
        /*0332*/ 	.byte	0x08
	.zero		1


	//   ....[37]....
        /*0334*/ 	.word	0x00001760
        /*0338*/ 	.word	0x000000ff
        /*033c*/ 	.word	0x00000038
        /*0340*/ 	.short	0x010a
        /*0342*/ 	.byte	0x21
	.zero		1


	//   ....[38]....
        /*0344*/ 	.word	0x000018b0
        /*0348*/ 	.word	0x000000ff
        /*034c*/ 	.word	0x00000038
        /*0350*/ 	.short	0x010a
        /*0352*/ 	.byte	0x08
	.zero		1


	//   ....[39]....
        /*0354*/ 	.word	0x000019c0
        /*0358*/ 	.word	0x000000ff
        /*035c*/ 	.word	0x00000088
        /*0360*/ 	.short	0x0101
        /*0362*/ 	.byte	0x04
	.zero		1


	//   ....[40]....
        /*0364*/ 	.word	0x000019e0
        /*0368*/ 	.word	0x000000ff
        /*036c*/ 	.word	0x00000038
        /*0370*/ 	.short	0x010a
        /*0372*/ 	.byte	0x08
	.zero		1


	//   ....[41]....
        /*0374*/ 	.word	0x00001a60
        /*0378*/ 	.word	0x000000ff
        /*037c*/ 	.word	0x00000038
        /*0380*/ 	.short	0x010a
        /*0382*/ 	.byte	0x11
	.zero		1


	//   ....[42]....
        /*0384*/ 	.word	0x00001bb0
        /*0388*/ 	.word	0x000000ff
        /*038c*/ 	.word	0x00000038
        /*0390*/ 	.short	0x010a
        /*0392*/ 	.byte	0x08
	.zero		1


	//   ....[43]....
        /*0394*/ 	.word	0x00001cf0
        /*0398*/ 	.word	0x00000002
        /*039c*/ 	.word	0x00000090
        /*03a0*/ 	.short	0x010a
        /*03a2*/ 	.byte	0xff
	.zero		1


	//   ....[44]....
        /*03a4*/ 	.word	0x00001db0
        /*03a8*/ 	.word	0x00000002
        /*03ac*/ 	.word	0x00000000
        /*03b0*/ 	.short	0x0101
        /*03b2*/ 	.byte	0xff
	.zero		1


	//   ....[45]....
        /*03b4*/ 	.word	0x00002310
        /*03b8*/ 	.word	0x000000ff
        /*03bc*/ 	.word	0x00000000
        /*03c0*/ 	.short	0x010a
        /*03c2*/ 	.byte	0x05
	.zero		1


	//   ....[46]....
        /*03c4*/ 	.word	0x000023a0
        /*03c8*/ 	.word	0x000000ff
        /*03cc*/ 	.word	0x00000000
        /*03d0*/ 	.short	0x010a
        /*03d2*/ 	.byte	0x05
	.zero		1


	//   ....[47]....
        /*03d4*/ 	.word	0x00002430
        /*03d8*/ 	.word	0x000000ff
        /*03dc*/ 	.word	0x00000000
        /*03e0*/ 	.short	0x010a
        /*03e2*/ 	.byte	0x05
	.zero		1


	//   ....[48]....
        /*03e4*/ 	.word	0x000024c0
        /*03e8*/ 	.word	0x000000ff
        /*03ec*/ 	.word	0x00000000
        /*03f0*/ 	.short	0x010a
        /*03f2*/ 	.byte	0x05
	.zero		1


	//   ....[49]....
        /*03f4*/ 	.word	0x00002550
        /*03f8*/ 	.word	0x000000ff
        /*03fc*/ 	.word	0x00000000
        /*0400*/ 	.short	0x010a
        /*0402*/ 	.byte	0x05
	.zero		1


	//   ....[50]....
        /*0404*/ 	.word	0x000025e0
        /*0408*/ 	.word	0x000000ff
        /*040c*/ 	.word	0x00000000
        /*0410*/ 	.short	0x010a
        /*0412*/ 	.byte	0x05
	.zero		1


	//   ....[51]....
        /*0414*/ 	.word	0x00002680
        /*0418*/ 	.word	0x00000000
        /*041c*/ 	.word	0x00000000
        /*0420*/ 	.short	0x010a
        /*0422*/ 	.byte	0xff
	.zero		1


	//   ....[52]....
        /*0424*/ 	.word	0x000027a0
        /*0428*/ 	.word	0x00000000
        /*042c*/ 	.word	0x000000f0
        /*0430*/ 	.short	0x010a
        /*0432*/ 	.byte	0xff
	.zero		1


	//   ....[53]....
        /*0434*/ 	.word	0x00002800
        /*0438*/ 	.word	0x00000004
        /*043c*/ 	.word	0x00000000
        /*0440*/ 	.short	0x0101
        /*0442*/ 	.byte	0xff
	.zero		1


	//   ....[54]....
        /*0444*/ 	.word	0x00002820
        /*0448*/ 	.word	0x000000ff
        /*044c*/ 	.word	0x000000a0
        /*0450*/ 	.short	0x010a
        /*0452*/ 	.byte	0x05
	.zero		1


	//   ....[55]....
        /*0454*/ 	.word	0x00002940
        /*0458*/ 	.word	0x00000000
        /*045c*/ 	.word	0x00000090
        /*0460*/ 	.short	0x010a
        /*0462*/ 	.byte	0xff
	.zero		1


	//   ....[56]....
        /*0464*/ 	.word	0x00002a50
        /*0468*/ 	.word	0x00000000
        /*046c*/ 	.word	0x00000000
        /*0470*/ 	.short	0x0101
        /*0472*/ 	.byte	0xff
	.zero		1


	//   ....[57]....
        /*0474*/ 	.word	0x00002ae0
        /*0478*/ 	.word	0x000000ff
        /*047c*/ 	.word	0x000000a0
        /*0480*/ 	.short	0x0106
        /*0482*/ 	.byte	0x05
	.zero		1


	//   ....[58]....
        /*0484*/ 	.word	0x00002b00
        /*0488*/ 	.word	0x000000ff
        /*048c*/ 	.word	0x000000a0
        /*0490*/ 	.short	0x010a
        /*0492*/ 	.byte	0x05
	.zero		1


	//   ....[59]....
        /*0494*/ 	.word	0x00002b90
        /*0498*/ 	.word	0x000000ff
        /*049c*/ 	.word	0x000000a0
        /*04a0*/ 	.short	0x0106
        /*04a2*/ 	.byte	0x04
	.zero		1


	//   ....[60]....
        /*04a4*/ 	.word	0x00002bd0
        /*04a8*/ 	.word	0x00000000
        /*04ac*/ 	.word	0x000000a0
        /*04b0*/ 	.short	0x010a
        /*04b2*/ 	.byte	0xff
	.zero		1


	//   ....[61]....
        /*04b4*/ 	.word	0x000030d0
        /*04b8*/ 	.word	0x00000000
        /*04bc*/ 	.word	0x00000090
        /*04c0*/ 	.short	0x010a
        /*04c2*/ 	.byte	0xff
	.zero		1


	//   ....[62]....
        /*04c4*/ 	.word	0x000031e0
        /*04c8*/ 	.word	0x00000003
        /*04cc*/ 	.word	0x00000000
        /*04d0*/ 	.short	0x0101
        /*04d2*/ 	.byte	0xff
	.zero		1


	//   ....[63]....
        /*04d4*/ 	.word	0x000031f0
        /*04d8*/ 	.word	0x000000ff
        /*04dc*/ 	.word	0x00000000
        /*04e0*/ 	.short	0x010a
        /*04e2*/ 	.byte	0x04
	.zero		1


	//   ....[64]....
        /*04e4*/ 	.word	0x00003210
        /*04e8*/ 	.word	0x000000ff
        /*04ec*/ 	.word	0x000000d0
        /*04f0*/ 	.short	0x010a
        /*04f2*/ 	.byte	0x08
	.zero		1


	//   ....[65]....
        /*04f4*/ 	.word	0x000032e0
        /*04f8*/ 	.word	0x000000ff
        /*04fc*/ 	.word	0x00000000
        /*0500*/ 	.short	0x010a
        /*0502*/ 	.byte	0x07
	.zero		1


	//   ....[66]....
        /*0504*/ 	.word	0x00003420
        /*0508*/ 	.word	0x000000ff
        /*050c*/ 	.word	0x00000000
        /*0510*/ 	.short	0x010a
        /*0512*/ 	.byte	0x04
	.zero		1


	//   ....[67]....
        /*0514*/ 	.word	0x00003610
        /*0518*/ 	.word	0x000000ff
        /*051c*/ 	.word	0x00000000
        /*0520*/ 	.short	0x010a
        /*0522*/ 	.byte	0x05
	.zero		1


	//   ....[68]....
        /*0524*/ 	.word	0x000036a0
        /*0528*/ 	.word	0x000000ff
        /*052c*/ 	.word	0x00000000
        /*0530*/ 	.short	0x010a
        /*0532*/ 	.byte	0x05
	.zero		1


	//   ....[69]....
        /*0534*/ 	.word	0x00003730
        /*0538*/ 	.word	0x000000ff
        /*053c*/ 	.word	0x00000000
        /*0540*/ 	.short	0x010a
        /*0542*/ 	.byte	0x05
	.zero		1


	//   ....[70]....
        /*0544*/ 	.word	0x000037c0
        /*0548*/ 	.word	0x000000ff
        /*054c*/ 	.word	0x00000000
        /*0550*/ 	.short	0x010a
        /*0552*/ 	.byte	0x07
	.zero		1


	//   ....[71]....
        /*0554*/ 	.word	0x00003c00
        /*0558*/ 	.word	0x00000000
        /*055c*/ 	.word	0x00000090
        /*0560*/ 	.short	0x010a
        /*0562*/ 	.byte	0xff
	.zero		1


	//   ....[72]....
        /*0564*/ 	.word	0x00003cf0
        /*0568*/ 	.word	0x00000000
        /*056c*/ 	.word	0x00000000
        /*0570*/ 	.short	0x0101
        /*0572*/ 	.byte	0xff
	.zero		1


	//   ....[73]....
        /*0574*/ 	.word	0x00004010
        /*0578*/ 	.word	0x000000ff
        /*057c*/ 	.word	0x00000088
        /*0580*/ 	.short	0x010a
        /*0582*/ 	.byte	0x06
	.zero		1


	//   ....[74]....
        /*0584*/ 	.word	0x00004190
        /*0588*/ 	.word	0x000000ff
        /*058c*/ 	.word	0x00000078
        /*0590*/ 	.short	0x010a
        /*0592*/ 	.byte	0x06
	.zero		1


	//   ....[75]....
        /*0594*/ 	.word	0x000044c0
        /*0598*/ 	.word	0x000000ff
        /*059c*/ 	.word	0x00000070
        /*05a0*/ 	.short	0x010b
        /*05a2*/ 	.byte	0x06
	.zero		1


	//   ....[76]....
        /*05a4*/ 	.word	0x000044e0
        /*05a8*/ 	.word	0x000000ff
        /*05ac*/ 	.word	0x00000000
        /*05b0*/ 	.short	0x0101
        /*05b2*/ 	.byte	0x25
	.zero		1


	//   ....[77]....
        /*05b4*/ 	.word	0x00004520
        /*05b8*/ 	.word	0x00000000
        /*05bc*/ 	.word	0x00000078
        /*05c0*/ 	.short	0x010a
        /*05c2*/ 	.byte	0xff
	.zero		1


	//   ....[78]....
        /*05c4*/ 	.word	0x00004850
        /*05c8*/ 	.word	0x00000000
        /*05cc*/ 	.word	0x00000090
        /*05d0*/ 	.short	0x010a
        /*05d2*/ 	.byte	0xff
	.zero		1


	//   ....[79]....
        /*05d4*/ 	.word	0x00004960
        /*05d8*/ 	.word	0x00000000
        /*05dc*/ 	.word	0x00000000
        /*05e0*/ 	.short	0x0101
        /*05e2*/ 	.byte	0xff
	.zero		1


	//   ....[80]....
        /*05e4*/ 	.word	0x00005300
        /*05e8*/ 	.word	0x000000ff
        /*05ec*/ 	.word	0x00000070
        /*05f0*/ 	.short	0x010a
        /*05f2*/ 	.byte	0x2b
	.zero		1


	//   ....[81]....
        /*05f4*/ 	.word	0x00005310
        /*05f8*/ 	.word	0x0000009c
        /*05fc*/ 	.word	0x000000b0
        /*0600*/ 	.short	0x010a
        /*0602*/ 	.byte	0xff
	.zero		1


	//   ....[82]....
        /*0604*/ 	.word	0x000054a0
        /*0608*/ 	.word	0x000000ff
        /*060c*/ 	.word	0x00000070
        /*0610*/ 	.short	0x010a
        /*0612*/ 	.byte	0x2b
	.zero		1


	//   ....[83]....
        /*0614*/ 	.word	0x000055a0
        /*0618*/ 	.word	0x000000ff
        /*061c*/ 	.word	0x00000000
        /*0620*/ 	.short	0x0101
        /*0622*/ 	.byte	0x04
	.zero		1


	//   ....[84]....
        /*0624*/ 	.word	0x00005600
        /*0628*/ 	.word	0x0000009c
        /*062c*/ 	.word	0x000000b0
        /*0630*/ 	.short	0x010a
        /*0632*/ 	.byte	0xff
	.zero		1


	//   ....[85]....
        /*0634*/ 	.word	0x000059c0
        /*0638*/ 	.word	0x000000ff
        /*063c*/ 	.word	0x00000000
        /*0640*/ 	.short	0x0101
        /*0642*/ 	.byte	0x05
	.zero		1


	//   ....[86]....
        /*0644*/ 	.word	0x00006a70
        /*0648*/ 	.word	0x00000003
        /*064c*/ 	.word	0x00000100
        /*0650*/ 	.short	0x010a
        /*0652*/ 	.byte	0xff
	.zero		1


	//   ....[87]....
        /*0654*/ 	.word	0x00006ad0
        /*0658*/ 	.word	0x00000002
        /*065c*/ 	.word	0x00000038
        /*0660*/ 	.short	0x010a
        /*0662*/ 	.byte	0xff
	.zero		1


	//   ....[88]....
        /*0664*/ 	.word	0x00006b30
        /*0668*/ 	.word	0x00000002
        /*066c*/ 	.word	0x00000038
        /*0670*/ 	.short	0x010a
        /*0672*/ 	.byte	0xff
	.zero		1


	//   ....[89]....
        /*0674*/ 	.word	0x00006b80
        /*0678*/ 	.word	0x00000002
        /*067c*/ 	.word	0x00000090
        /*0680*/ 	.short	0x010a
        /*0682*/ 	.byte	0xff
	.zero		1


	//   ....[90]....
        /*0684*/ 	.word	0x00006be0
        /*0688*/ 	.word	0x00000000
        /*068c*/ 	.word	0x00000000
        /*0690*/ 	.short	0x010a
        /*0692*/ 	.byte	0xff
	.zero		1


	//   ....[91]....
        /*0694*/ 	.word	0x00006c40
        /*0698*/ 	.word	0x00000000
        /*069c*/ 	.word	0x00000000
        /*06a0*/ 	.short	0x010a
        /*06a2*/ 	.byte	0xff
	.zero		1


	//   ....[92]....
        /*06a4*/ 	.word	0x00006ca0
        /*06a8*/ 	.word	0x00000000
        /*06ac*/ 	.word	0x00000000
        /*06b0*/ 	.short	0x010a
        /*06b2*/ 	.byte	0xff
	.zero		1


	//   ....[93]....
        /*06b4*/ 	.word	0x00006d00
        /*06b8*/ 	.word	0x00000000
        /*06bc*/ 	.word	0x00000000
        /*06c0*/ 	.short	0x010a
        /*06c2*/ 	.byte	0xff
	.zero		1


	//   ....[94]....
        /*06c4*/ 	.word	0x00006d60
        /*06c8*/ 	.word	0x00000000
        /*06cc*/ 	.word	0x00000000
        /*06d0*/ 	.short	0x010a
        /*06d2*/ 	.byte	0xff
	.zero		1


	//   ....[95]....
        /*06d4*/ 	.word	0x00006dc0
        /*06d8*/ 	.word	0x00000000
        /*06dc*/ 	.word	0x00000000
        /*06e0*/ 	.short	0x010a
        /*06e2*/ 	.byte	0xff
	.zero		1


	//   ....[96]....
        /*06e4*/ 	.word	0x00006e10
        /*06e8*/ 	.word	0x00000000
        /*06ec*/ 	.word	0x000000f0
        /*06f0*/ 	.short	0x010a
        /*06f2*/ 	.byte	0xff
	.zero		1


	//   ....[97]....
        /*06f4*/ 	.word	0x00006e70
        /*06f8*/ 	.word	0x00000000
        /*06fc*/ 	.word	0x000000a0
        /*0700*/ 	.short	0x010a
        /*0702*/ 	.byte	0xff
	.zero		1


	//   ....[98]....
        /*0704*/ 	.word	0x00006ec0
        /*0708*/ 	.word	0x00000000
        /*070c*/ 	.word	0x00000090
        /*0710*/ 	.short	0x010a
        /*0712*/ 	.byte	0xff
	.zero		1


	//   ....[99]....
        /*0714*/ 	.word	0x00006f20
        /*0718*/ 	.word	0x00000000
        /*071c*/ 	.word	0x000000a0
        /*0720*/ 	.short	0x010a
        /*0722*/ 	.byte	0xff
	.zero		1


	//   ....[100]....
        /*0724*/ 	.word	0x00006f70
        /*0728*/ 	.word	0x00000000
        /*072c*/ 	.word	0x00000090
        /*0730*/ 	.short	0x010a
        /*0732*/ 	.byte	0xff
	.zero		1


	//   ....[101]....
        /*0734*/ 	.word	0x00006fd0
        /*0738*/ 	.word	0x00000003
        /*073c*/ 	.word	0x000000d0
        /*0740*/ 	.short	0x010a
        /*0742*/ 	.byte	0xff
	.zero		1


	//   ....[102]....
        /*0744*/ 	.word	0x00007030
        /*0748*/ 	.word	0x00000000
        /*074c*/ 	.word	0x00000000
        /*0750*/ 	.short	0x010a
        /*0752*/ 	.byte	0xff
	.zero		1


	//   ....[103]....
        /*0754*/ 	.word	0x00007090
        /*0758*/ 	.word	0x00000000
        /*075c*/ 	.word	0x00000000
        /*0760*/ 	.short	0x010a
        /*0762*/ 	.byte	0xff
	.zero		1


	//   ....[104]....
        /*0764*/ 	.word	0x000070f0
        /*0768*/ 	.word	0x00000000
        /*076c*/ 	.word	0x00000000
        /*0770*/ 	.short	0x010a
        /*0772*/ 	.byte	0xff
	.zero		1


	//   ....[105]....
        /*0774*/ 	.word	0x00007150
        /*0778*/ 	.word	0x00000000
        /*077c*/ 	.word	0x00000000
        /*0780*/ 	.short	0x010a
        /*0782*/ 	.byte	0xff
	.zero		1


	//   ....[106]....
        /*0784*/ 	.word	0x000071b0
        /*0788*/ 	.word	0x00000000
        /*078c*/ 	.word	0x00000000
        /*0790*/ 	.short	0x010a
        /*0792*/ 	.byte	0xff
	.zero		1


	//   ....[107]....
        /*0794*/ 	.word	0x00007200
        /*0798*/ 	.word	0x00000000
        /*079c*/ 	.word	0x00000090
        /*07a0*/ 	.short	0x010a
        /*07a2*/ 	.byte	0xff
	.zero		1


	//   ....[108]....
        /*07a4*/ 	.word	0x00007260
        /*07a8*/ 	.word	0x00000000
        /*07ac*/ 	.word	0x00000088
        /*07b0*/ 	.short	0x010a
        /*07b2*/ 	.byte	0xff
	.zero		1


	//   ....[109]....
        /*07b4*/ 	.word	0x000072c0
        /*07b8*/ 	.word	0x00000003
        /*07bc*/ 	.word	0x00000078
        /*07c0*/ 	.short	0x010a
        /*07c2*/ 	.byte	0xff
	.zero		1


	//   ....[110]....
        /*07c4*/ 	.word	0x00007310
        /*07c8*/ 	.word	0x00000000
        /*07cc*/ 	.word	0x00000090
        /*07d0*/ 	.short	0x010a
        /*07d2*/ 	.byte	0xff
	.zero		1


	//   ....[111]....
        /*07d4*/ 	.word	0x00007370
        /*07d8*/ 	.word	0x00000000
        /*07dc*/ 	.word	0x00000070
        /*07e0*/ 	.short	0x010a
        /*07e2*/ 	.byte	0xff
	.zero		1


	//   ....[112]....
        /*07e4*/ 	.word	0x000073c0
        /*07e8*/ 	.word	0x0000009c
        /*07ec*/ 	.word	0x000000b0
        /*07f0*/ 	.short	0x010a
        /*07f2*/ 	.byte	0xff
	.zero		1


	//----- nvinfo : EIATTR_NUM_MBARRIERS
	.align		4
.L_47:
        /*07f4*/ 	.byte	0x03, 0x38
        /*07f6*/ 	.short	0x0022


	//----- nvinfo : EIATTR_EXIT_INSTR_OFFSETS
	.align		4
        /*07f8*/ 	.byte	0x04, 0x1c
        /*07fa*/ 	.short	(.L_49 - .L_48)


	//   ....[0]....
.L_48:
        /*07fc*/ 	.word	0x000026b0


	//   ....[1]....
        /*0800*/ 	.word	0x00002ba0


	//   ....[2]....
        /*0804*/ 	.word	0x00002c00


	//   ....[3]....
        /*0808*/ 	.word	0x00003a20


	//   ....[4]....
        /*080c*/ 	.word	0x00004550


	//   ....[5]....
        /*0810*/ 	.word	0x00004590


	//   ....[6]....
        /*0814*/ 	.word	0x00006a60


	//----- nvinfo : EIATTR_MAX_THREADS
	.align		4
.L_49:
        /*0818*/ 	.byte	0x04, 0x05
        /*081a*/ 	.short	(.L_51 - .L_50)
.L_50:
        /*081c*/ 	.word	0x00000100
        /*0820*/ 	.word	0x00000001
        /*0824*/ 	.word	0x00000001


	//----- nvinfo : EIATTR_CRS_STACK_SIZE
	.align		4
.L_51:
        /*0828*/ 	.byte	0x04, 0x1e
        /*082a*/ 	.short	(.L_53 - .L_52)
.L_52:
        /*082c*/ 	.word	0x00000000


	//----- nvinfo : EIATTR_CBANK_PARAM_SIZE
	.align		4
.L_53:
        /*0830*/ 	.byte	0x03, 0x19
        /*0832*/ 	.short	0x0800


	//----- nvinfo : EIATTR_PARAM_CBANK
	.align		4
        /*0834*/ 	.byte	0x04, 0x0a
        /*0836*/ 	.short	(.L_55 - .L_54)
	.align		4
.L_54:
        /*0838*/ 	.word	index@(.nv.constant0._ZN7cutlass13device_kernelINS_4gemm6kernel13GemmUniversalIN4cute5tupleIJiiiiEEENS1_10collective13CollectiveMmaINS1_35MainloopSm100TmaUmmaWarpSpecializedILi7ELi2ELi4ENS5_IJNS4_1CILi1EEESB_SB_EEEEENS5_IJNSA_ILi128EEENSA_ILi64EEESF_EEENS_12float_e5m2_tENS5_IJlSB_lEEESH_SI_NS4_8TiledMMAINS4_8MMA_AtomIJNS4_10MMA_TraitsINS4_19SM100_MMA_F8F6F4_SSEJSH_SH_fSE_SF_NS4_17integral_constantINS4_4UMMA5MajorELSP_0EEESQ_NSN_INSO_7ScaleInELSR_0EEESS_EEEEEENS4_6LayoutISC_NS5_IJNSA_ILi0EEESW_SW_EEEEENS5_IJNS4_10UnderscoreESZ_SZ_EEEEENS4_13SM90_TMA_LOADENS4_14ComposedLayoutINS4_7SwizzleILi2ELi4ELi3EEENS4_18smem_ptr_flag_bitsILi8EEENSV_INS5_IJNSA_ILi8EEESF_EEENS5_IJSF_SB_EEEEEEEvNS4_8identityES12_S1C_vS1D_EENS_8epilogue10collective18CollectiveEpilogueINS1F_23Sm100TmaWarpSpecializedILi1ELi1ELi64ELb0ELb0EEEJSG_NS5_IJNSV_ISE_SB_EENSV_ISF_SB_EEEEESH_SI_SH_SI_NS1F_6fusion15FusionCallbacksIS1J_NS1N_17LinearCombinationISH_fSH_fLNS_15FloatRoundStyleE2EEESG_S1M_JEEENS4_5SM1004TMEM4LOAD26SM100_TMEM_LOAD_32dp32b64xES12_S1C_NS4_39AutoVectorizingCopyWithAssumedAlignmentILi128EEENS4_14SM90_TMA_STOREES1C_S1Y_S1Y_EEEvvEEEEvNT_6ParamsE)
        /*083c*/ 	.short	0x0380
        /*083e*/ 	.short	0x0800


	//----- nvinfo : EIATTR_SW_WAR
	.align		4
.L_55:
        /*0840*/ 	.byte	0x04, 0x36
        /*0842*/ 	.short	(.L_57 - .L_56)
.L_56:
        /*0844*/ 	.word	0x00000008
.L_57:


//--------------------- .nv.callgraph             --------------------------
	.section	.nv.callgraph,"",@"SHT_CUDA_CALLGRAPH"
	.align	4
	.sectionentsize	8
	.align		4
        /*0000*/ 	.word	0x00000000
	.align		4
        /*0004*/ 	.word	0xffffffff
	.align		4
        /*0008*/ 	.word	index@(_ZN7cutlass13device_kernelINS_4gemm6kernel13GemmUniversalIN4cute5tupleIJiiiiEEENS1_10collective13CollectiveMmaINS1_35MainloopSm100TmaUmmaWarpSpecializedILi7ELi2ELi4ENS5_IJNS4_1CILi1EEESB_SB_EEEEENS5_IJNSA_ILi128EEENSA_ILi64EEESF_EEENS_12float_e5m2_tENS5_IJlSB_lEEESH_SI_NS4_8TiledMMAINS4_8MMA_AtomIJNS4_10MMA_TraitsINS4_19SM100_MMA_F8F6F4_SSEJSH_SH_fSE_SF_NS4_17integral_constantINS4_4UMMA5MajorELSP_0EEESQ_NSN_INSO_7ScaleInELSR_0EEESS_EEEEEENS4_6LayoutISC_NS5_IJNSA_ILi0EEESW_SW_EEEEENS5_IJNS4_10UnderscoreESZ_SZ_EEEEENS4_13SM90_TMA_LOADENS4_14ComposedLayoutINS4_7SwizzleILi2ELi4ELi3EEENS4_18smem_ptr_flag_bitsILi8EEENSV_INS5_IJNSA_ILi8EEESF_EEENS5_IJSF_SB_EEEEEEEvNS4_8identityES12_S1C_vS1D_EENS_8epilogue10collective18CollectiveEpilogueINS1F_23Sm100TmaWarpSpecializedILi1ELi1ELi64ELb0ELb0EEEJSG_NS5_IJNSV_ISE_SB_EENSV_ISF_SB_EEEEESH_SI_SH_SI_NS1F_6fusion15FusionCallbacksIS1J_NS1N_17LinearCombinationISH_fSH_fLNS_15FloatRoundStyleE2EEESG_S1M_JEEENS4_5SM1004TMEM4LOAD26SM100_TMEM_LOAD_32dp32b64xES12_S1C_NS4_39AutoVectorizingCopyWithAssumedAlignmentILi128EEENS4_14SM90_TMA_STOREES1C_S1Y_S1Y_EEEvvEEEEvNT_6ParamsE)
	.align		4
        /*000c*/ 	.word	index@(__assertfail)
	.align		4
        /*0010*/ 	.word	0x00000000
	.align		4
        /*0014*/ 	.word	0xfffffffe
	.align		4
        /*0018*/ 	.word	0x00000000
	.align		4
        /*001c*/ 	.word	0xfffffffd
	.align		4
        /*0020*/ 	.word	0x00000000
	.align		4
        /*0024*/ 	.word	0xfffffffc


//--------------------- .nv.constant4             --------------------------
	.section	.nv.constant4,"a",@progbits
	.align	8
	.align		8
.nv.constant4:
        /*0000*/ 	.dword	__assertfail
	.align		8
        /*0008*/ 	.dword	__unnamed_1
	.align		8
        /*0010*/ 	.dword	__unnamed_2
	.align		8
        /*0018*/ 	.dword	_ZN40_INTERNAL_ace60fe1_4_k_cu_2806cc37_330044cuda3std3__45__cpo5beginE
	.align		8
        /*0020*/ 	.dword	_ZN40_INTERNAL_ace60fe1_4_k_cu_2806cc37_330044cuda3std3__45__cpo3endE
	.align		8
        /*0028*/ 	.dword	_ZN40_INTERNAL_ace60fe1_4_k_cu_2806cc37_330044cuda3std3__45__cpo6cbeginE
	.align		8
        /*0030*/ 	.dword	_ZN40_INTERNAL_ace60fe1_4_k_cu_2806cc37_330044cuda3std3__45__cpo4cendE
	.align		8
        /*0038*/ 	.dword	_ZN40_INTERNAL_ace60fe1_4_k_cu_2806cc37_330044cuda3std3__442_GLOBAL__N__ace60fe1_4_k_cu_2806cc37_330046ignoreE
	.align		8
        /*0040*/ 	.dword	_ZN40_INTERNAL_ace60fe1_4_k_cu_2806cc37_330044cuda3std3__419piecewise_constructE
	.align		8
        /*0048*/ 	.dword	_ZN40_INTERNAL_ace60fe1_4_k_cu_2806cc37_330044cuda3std3__48in_placeE
	.align		8
        /*0050*/ 	.dword	_ZN40_INTERNAL_ace60fe1_4_k_cu_2806cc37_330044cuda3std6ranges3__45__cpo4swapE
	.align		8
        /*0058*/ 	.dword	_ZN40_INTERNAL_ace60fe1_4_k_cu_2806cc37_330044cuda3std6ranges3__45__cpo9iter_moveE
	.align		8
        /*0060*/ 	.dword	_ZN40_INTERNAL_ace60fe1_4_k_cu_2806cc37_330044cute7productE
	.align		8
        /*0068*/ 	.dword	_ZN40_INTERNAL_ace60fe1_4_k_cu_2806cc37_330044cute1_E
	.align		8
        /*0070*/ 	.dword	$str$25
	.align		8
        /*0078*/ 	.dword	$str$26
	.align		8
        /*0080*/ 	.dword	$str$27
	.align		8
        /*0088*/ 	.dword	$str$28


//--------------------- .text._ZN7cutlass13device_kernelINS_4gemm6kernel13GemmUniversalIN4cute5tupleIJiiiiEEENS1_10collective13CollectiveMmaINS1_35MainloopSm100TmaUmmaWarpSpecializedILi7ELi2ELi4ENS5_IJNS4_1CILi1EEESB_SB_EEEEENS5_IJNSA_ILi128EEENSA_ILi64EEESF_EEENS_12float_e5m2_tENS5_IJlSB_lEEESH_SI_NS4_8TiledMMAINS4_8MMA_AtomIJNS4_10MMA_TraitsINS4_19SM100_MMA_F8F6F4_SSEJSH_SH_fSE_SF_NS4_17integral_constantINS4_4UMMA5MajorELSP_0EEESQ_NSN_INSO_7ScaleInELSR_0EEESS_EEEEEENS4_6LayoutISC_NS5_IJNSA_ILi0EEESW_SW_EEEEENS5_IJNS4_10UnderscoreESZ_SZ_EEEEENS4_13SM90_TMA_LOADENS4_14ComposedLayoutINS4_7SwizzleILi2ELi4ELi3EEENS4_18smem_ptr_flag_bitsILi8EEENSV_INS5_IJNSA_ILi8EEESF_EEENS5_IJSF_SB_EEEEEEEvNS4_8identityES12_S1C_vS1D_EENS_8epilogue10collective18CollectiveEpilogueINS1F_23Sm100TmaWarpSpecializedILi1ELi1ELi64ELb0ELb0EEEJSG_NS5_IJNSV_ISE_SB_EENSV_ISF_SB_EEEEESH_SI_SH_SI_NS1F_6fusion15FusionCallbacksIS1J_NS1N_17LinearCombinationISH_fSH_fLNS_15FloatRoundStyleE2EEESG_S1M_JEEENS4_5SM1004TMEM4LOAD26SM100_TMEM_LOAD_32dp32b64xES12_S1C_NS4_39AutoVectorizingCopyWithAssumedAlignmentILi128EEENS4_14SM90_TMA_STOREES1C_S1Y_S1Y_EEEvvEEEEvNT_6ParamsE --------------------------
	.section	.text._ZN7cutlass13device_kernelINS_4gemm6kernel13GemmUniversalIN4cute5tupleIJiiiiEEENS1_10collective13CollectiveMmaINS1_35MainloopSm100TmaUmmaWarpSpecializedILi7ELi2ELi4ENS5_IJNS4_1CILi1EEESB_SB_EEEEENS5_IJNSA_ILi128EEENSA_ILi64EEESF_EEENS_12float_e5m2_tENS5_IJlSB_lEEESH_SI_NS4_8TiledMMAINS4_8MMA_AtomIJNS4_10MMA_TraitsINS4_19SM100_MMA_F8F6F4_SSEJSH_SH_fSE_SF_NS4_17integral_constantINS4_4UMMA5MajorELSP_0EEESQ_NSN_INSO_7ScaleInELSR_0EEESS_EEEEEENS4_6LayoutISC_NS5_IJNSA_ILi0EEESW_SW_EEEEENS5_IJNS4_10UnderscoreESZ_SZ_EEEEENS4_13SM90_TMA_LOADENS4_14ComposedLayoutINS4_7SwizzleILi2ELi4ELi3EEENS4_18smem_ptr_flag_bitsILi8EEENSV_INS5_IJNSA_ILi8EEESF_EEENS5_IJSF_SB_EEEEEEEvNS4_8identityES12_S1C_vS1D_EENS_8epilogue10collective18CollectiveEpilogueINS1F_23Sm100TmaWarpSpecializedILi1ELi1ELi64ELb0ELb0EEEJSG_NS5_IJNSV_ISE_SB_EENSV_ISF_SB_EEEEESH_SI_SH_SI_NS1F_6fusion15FusionCallbacksIS1J_NS1N_17LinearCombinationISH_fSH_fLNS_15FloatRoundStyleE2EEESG_S1M_JEEENS4_5SM1004TMEM4LOAD26SM100_TMEM_LOAD_32dp32b64xES12_S1C_NS4_39AutoVectorizingCopyWithAssumedAlignmentILi128EEENS4_14SM90_TMA_STOREES1C_S1Y_S1Y_EEEvvEEEEvNT_6ParamsE,"ax",@progbits
	.align	128
.text._ZN7cutlass13device_kernelINS_4gemm6kernel13GemmUniversalIN4cute5tupleIJiiiiEEENS1_10collective13CollectiveMmaINS1_35MainloopSm100TmaUmmaWarpSpecializedILi7ELi2ELi4ENS5_IJNS4_1CILi1EEESB_SB_EEEEENS5_IJNSA_ILi128EEENSA_ILi64EEESF_EEENS_12float_e5m2_tENS5_IJlSB_lEEESH_SI_NS4_8TiledMMAINS4_8MMA_AtomIJNS4_10MMA_TraitsINS4_19SM100_MMA_F8F6F4_SSEJSH_SH_fSE_SF_NS4_17integral_constantINS4_4UMMA5MajorELSP_0EEESQ_NSN_INSO_7ScaleInELSR_0EEESS_EEEEEENS4_6LayoutISC_NS5_IJNSA_ILi0EEESW_SW_EEEEENS5_IJNS4_10UnderscoreESZ_SZ_EEEEENS4_13SM90_TMA_LOADENS4_14ComposedLayoutINS4_7SwizzleILi2ELi4ELi3EEENS4_18smem_ptr_flag_bitsILi8EEENSV_INS5_IJNSA_ILi8EEESF_EEENS5_IJSF_SB_EEEEEEEvNS4_8identityES12_S1C_vS1D_EENS_8epilogue10collective18CollectiveEpilogueINS1F_23Sm100TmaWarpSpecializedILi1ELi1ELi64ELb0ELb0EEEJSG_NS5_IJNSV_ISE_SB_EENSV_ISF_SB_EEEEESH_SI_SH_SI_NS1F_6fusion15FusionCallbacksIS1J_NS1N_17LinearCombinationISH_fSH_fLNS_15FloatRoundStyleE2EEESG_S1M_JEEENS4_5SM1004TMEM4LOAD26SM100_TMEM_LOAD_32dp32b64xES12_S1C_NS4_39AutoVectorizingCopyWithAssumedAlignmentILi128EEENS4_14SM90_TMA_STOREES1C_S1Y_S1Y_EEEvvEEEEvNT_6ParamsE:
        .type           _ZN7cutlass13device_kernelINS_4gemm6kernel13GemmUniversalIN4cute5tupleIJiiiiEEENS1_10collective13CollectiveMmaINS1_35MainloopSm100TmaUmmaWarpSpecializedILi7ELi2ELi4ENS5_IJNS4_1CILi1EEESB_SB_EEEEENS5_IJNSA_ILi128EEENSA_ILi64EEESF_EEENS_12float_e5m2_tENS5_IJlSB_lEEESH_SI_NS4_8TiledMMAINS4_8MMA_AtomIJNS4_10MMA_TraitsINS4_19SM100_MMA_F8F6F4_SSEJSH_SH_fSE_SF_NS4_17integral_constantINS4_4UMMA5MajorELSP_0EEESQ_NSN_INSO_7ScaleInELSR_0EEESS_EEEEEENS4_6LayoutISC_NS5_IJNSA_ILi0EEESW_SW_EEEEENS5_IJNS4_10UnderscoreESZ_SZ_EEEEENS4_13SM90_TMA_LOADENS4_14ComposedLayoutINS4_7SwizzleILi2ELi4ELi3EEENS4_18smem_ptr_flag_bitsILi8EEENSV_INS5_IJNSA_ILi8EEESF_EEENS5_IJSF_SB_EEEEEEEvNS4_8identityES12_S1C_vS1D_EENS_8epilogue10collective18CollectiveEpilogueINS1F_23Sm100TmaWarpSpecializedILi1ELi1ELi64ELb0ELb0EEEJSG_NS5_IJNSV_ISE_SB_EENSV_ISF_SB_EEEEESH_SI_SH_SI_NS1F_6fusion15FusionCallbacksIS1J_NS1N_17LinearCombinationISH_fSH_fLNS_15FloatRoundStyleE2EEESG_S1M_JEEENS4_5SM1004TMEM4LOAD26SM100_TMEM_LOAD_32dp32b64xES12_S1C_NS4_39AutoVectorizingCopyWithAssumedAlignmentILi128EEENS4_14SM90_TMA_STOREES1C_S1Y_S1Y_EEEvvEEEEvNT_6ParamsE,@function
        .size           _ZN7cutlass13device_kernelINS_4gemm6kernel13GemmUniversalIN4cute5tupleIJiiiiEEENS1_10collective13CollectiveMmaINS1_35MainloopSm100TmaUmmaWarpSpecializedILi7ELi2ELi4ENS5_IJNS4_1CILi1EEESB_SB_EEEEENS5_IJNSA_ILi128EEENSA_ILi64EEESF_EEENS_12float_e5m2_tENS5_IJlSB_lEEESH_SI_NS4_8TiledMMAINS4_8MMA_AtomIJNS4_10MMA_TraitsINS4_19SM100_MMA_F8F6F4_SSEJSH_SH_fSE_SF_NS4_17integral_constantINS4_4UMMA5MajorELSP_0EEESQ_NSN_INSO_7ScaleInELSR_0EEESS_EEEEEENS4_6LayoutISC_NS5_IJNSA_ILi0EEESW_SW_EEEEENS5_IJNS4_10UnderscoreESZ_SZ_EEEEENS4_13SM90_TMA_LOADENS4_14ComposedLayoutINS4_7SwizzleILi2ELi4ELi3EEENS4_18smem_ptr_flag_bitsILi8EEENSV_INS5_IJNSA_ILi8EEESF_EEENS5_IJSF_SB_EEEEEEEvNS4_8identityES12_S1C_vS1D_EENS_8epilogue10collective18CollectiveEpilogueINS1F_23Sm100TmaWarpSpecializedILi1ELi1ELi64ELb0ELb0EEEJSG_NS5_IJNSV_ISE_SB_EENSV_ISF_SB_EEEEESH_SI_SH_SI_NS1F_6fusion15FusionCallbacksIS1J_NS1N_17LinearCombinationISH_fSH_fLNS_15FloatRoundStyleE2EEESG_S1M_JEEENS4_5SM1004TMEM4LOAD26SM100_TMEM_LOAD_32dp32b64xES12_S1C_NS4_39AutoVectorizingCopyWithAssumedAlignmentILi128EEENS4_14SM90_TMA_STOREES1C_S1Y_S1Y_EEEvvEEEEvNT_6ParamsE,(.L_x_137 - _ZN7cutlass13device_kernelINS_4gemm6kernel13GemmUniversalIN4cute5tupleIJiiiiEEENS1_10collective13CollectiveMmaINS1_35MainloopSm100TmaUmmaWarpSpecializedILi7ELi2ELi4ENS5_IJNS4_1CILi1EEESB_SB_EEEEENS5_IJNSA_ILi128EEENSA_ILi64EEESF_EEENS_12float_e5m2_tENS5_IJlSB_lEEESH_SI_NS4_8TiledMMAINS4_8MMA_AtomIJNS4_10MMA_TraitsINS4_19SM100_MMA_F8F6F4_SSEJSH_SH_fSE_SF_NS4_17integral_constantINS4_4UMMA5MajorELSP_0EEESQ_NSN_INSO_7ScaleInELSR_0EEESS_EEEEEENS4_6LayoutISC_NS5_IJNSA_ILi0EEESW_SW_EEEEENS5_IJNS4_10UnderscoreESZ_SZ_EEEEENS4_13SM90_TMA_LOADENS4_14ComposedLayoutINS4_7SwizzleILi2ELi4ELi3EEENS4_18smem_ptr_flag_bitsILi8EEENSV_INS5_IJNSA_ILi8EEESF_EEENS5_IJSF_SB_EEEEEEEvNS4_8identityES12_S1C_vS1D_EENS_8epilogue10collective18CollectiveEpilogueINS1F_23Sm100TmaWarpSpecializedILi1ELi1ELi64ELb0ELb0EEEJSG_NS5_IJNSV_ISE_SB_EENSV_ISF_SB_EEEEESH_SI_SH_SI_NS1F_6fusion15FusionCallbacksIS1J_NS1N_17LinearCombinationISH_fSH_fLNS_15FloatRoundStyleE2EEESG_S1M_JEEENS4_5SM1004TMEM4LOAD26SM100_TMEM_LOAD_32dp32b64xES12_S1C_NS4_39AutoVectorizingCopyWithAssumedAlignmentILi128EEENS4_14SM90_TMA_STOREES1C_S1Y_S1Y_EEEvvEEEEvNT_6ParamsE)
        .other          _ZN7cutlass13device_kernelINS_4gemm6kernel13GemmUniversalIN4cute5tupleIJiiiiEEENS1_10collective13CollectiveMmaINS1_35MainloopSm100TmaUmmaWarpSpecializedILi7ELi2ELi4ENS5_IJNS4_1CILi1EEESB_SB_EEEEENS5_IJNSA_ILi128EEENSA_ILi64EEESF_EEENS_12float_e5m2_tENS5_IJlSB_lEEESH_SI_NS4_8TiledMMAINS4_8MMA_AtomIJNS4_10MMA_TraitsINS4_19SM100_MMA_F8F6F4_SSEJSH_SH_fSE_SF_NS4_17integral_constantINS4_4UMMA5MajorELSP_0EEESQ_NSN_INSO_7ScaleInELSR_0EEESS_EEEEEENS4_6LayoutISC_NS5_IJNSA_ILi0EEESW_SW_EEEEENS5_IJNS4_10UnderscoreESZ_SZ_EEEEENS4_13SM90_TMA_LOADENS4_14ComposedLayoutINS4_7SwizzleILi2ELi4ELi3EEENS4_18smem_ptr_flag_bitsILi8EEENSV_INS5_IJNSA_ILi8EEESF_EEENS5_IJSF_SB_EEEEEEEvNS4_8identityES12_S1C_vS1D_EENS_8epilogue10collective18CollectiveEpilogueINS1F_23Sm100TmaWarpSpecializedILi1ELi1ELi64ELb0ELb0EEEJSG_NS5_IJNSV_ISE_SB_EENSV_ISF_SB_EEEEESH_SI_SH_SI_NS1F_6fusion15FusionCallbacksIS1J_NS1N_17LinearCombinationISH_fSH_fLNS_15FloatRoundStyleE2EEESG_S1M_JEEENS4_5SM1004TMEM4LOAD26SM100_TMEM_LOAD_32dp32b64xES12_S1C_NS4_39AutoVectorizingCopyWithAssumedAlignmentILi128EEENS4_14SM90_TMA_STOREES1C_S1Y_S1Y_EEEvvEEEEvNT_6ParamsE,@"STO_CUDA_ENTRY STV_DEFAULT"
_ZN7cutlass13device_kernelINS_4gemm6kernel13GemmUniversalIN4cute5tupleIJiiiiEEENS1_10collective13CollectiveMmaINS1_35MainloopSm100TmaUmmaWarpSpecializedILi7ELi2ELi4ENS5_IJNS4_1CILi1EEESB_SB_EEEEENS5_IJNSA_ILi128EEENSA_ILi64EEESF_EEENS_12float_e5m2_tENS5_IJlSB_lEEESH_SI_NS4_8TiledMMAINS4_8MMA_AtomIJNS4_10MMA_TraitsINS4_19SM100_MMA_F8F6F4_SSEJSH_SH_fSE_SF_NS4_17integral_constantINS4_4UMMA5MajorELSP_0EEESQ_NSN_INSO_7ScaleInELSR_0EEESS_EEEEEENS4_6LayoutISC_NS5_IJNSA_ILi0EEESW_SW_EEEEENS5_IJNS4_10UnderscoreESZ_SZ_EEEEENS4_13SM90_TMA_LOADENS4_14ComposedLayoutINS4_7SwizzleILi2ELi4ELi3EEENS4_18smem_ptr_flag_bitsILi8EEENSV_INS5_IJNSA_ILi8EEESF_EEENS5_IJSF_SB_EEEEEEEvNS4_8identityES12_S1C_vS1D_EENS_8epilogue10collective18CollectiveEpilogueINS1F_23Sm100TmaWarpSpecializedILi1ELi1ELi64ELb0ELb0EEEJSG_NS5_IJNSV_ISE_SB_EENSV_ISF_SB_EEEEESH_SI_SH_SI_NS1F_6fusion15FusionCallbacksIS1J_NS1N_17LinearCombinationISH_fSH_fLNS_15FloatRoundStyleE2EEESG_S1M_JEEENS4_5SM1004TMEM4LOAD26SM100_TMEM_LOAD_32dp32b64xES12_S1C_NS4_39AutoVectorizingCopyWithAssumedAlignmentILi128EEENS4_14SM90_TMA_STOREES1C_S1Y_S1Y_EEEvvEEEEvNT_6ParamsE:
[----:B------:R-:W1:Y:S01]  /*0000*/  LDC R1, c[0x0][0x37c] ;  /* 0x0000df00ff017b82 */ /* 0x000e620000000800 */
[----:B------:R-:W2:Y:S01]  /*0010*/  S2R R166, SR_TID.X ;  /* 0x0000000000a67919 */ /* 0x000ea20000002100 */
[----:B------:R-:W3:Y:S01]  /*0020*/  LDCU.64 UR4, c[0x0][0x890] ;  /* 0x00011200ff0477ac */ /* 0x000ee20008000a00 */
[----:B------:R-:W-:Y:S02]  /*0030*/  PRMT R164, RZ, 0x7610, R164 ;  /* 0x00007610ffa47816 */ /* 0x000fe400000000a4 */
[----:B------:R-:W-:Y:S01]  /*0040*/  ELECT P5, URZ, PT ;  /* 0x0000000000ff782f */ /* 0x000fe200038a0000 */
[----:B------:R-:W4:Y:S01]  /*0050*/  LDCU.64 UR40, c[0x0][0x358] ;  /* 0x00006b00ff2877ac */ /* 0x000f220008000a00 */
[----:B---3--:R-:W-:-:S04]  /*0060*/  UISETP.NE.U32.AND UP0, UPT, UR4, URZ, UPT ;  /* 0x000000ff0400728c */ /* 0x008fc8000bf05070 */
[----:B------:R-:W-:Y:S01]  /*0070*/  UISETP.NE.AND.EX UP0, UPT, UR5, URZ, UPT, UP0 ;  /* 0x000000ff0500728c */ /* 0x000fe2000bf05300 */
[----:B--2---:R-:W-:-:S05]  /*0080*/  SHF.R.U32.HI R169, RZ, 0x5, R166 ;  /* 0x00000005ffa97819 */ /* 0x004fca00000116a6 */
[----:B------:R-:W2:Y:S02]  /*0090*/  SHFL.IDX PT, R0, R169, RZ, 0x1f ;  /* 0x00001fffa9007589 */ /* 0x000ea400000e0000 */
[----:B--2---:R-:W-:Y:S01]  /*00a0*/  R2UR UR8, R0 ;  /* 0x00000000000872ca */ /* 0x004fe200000e0000 */
[----:B-1--4-:R-:W-:-:S14]  /*00b0*/  BRA.U UP0, `(.L_x_0) ;  /* 0x00000001002c7547 */ /* 0x012fdc000b800000 */
[----:B------:R-:W1:Y:S02]  /*00c0*/  LDCU.64 UR6, c[0x0][0x888] ;  /* 0x00011100ff0677ac */ /* 0x000e640008000a00 */
[----:B-1----:R-:W-:-:S04]  /*00d0*/  UISETP.NE.U32.AND UP0, UPT, UR6, URZ, UPT ;  /* 0x000000ff0600728c */ /* 0x002fc8000bf05070 */
[----:B------:R-:W-:-:S09]  /*00e0*/  UISETP.NE.AND.EX UP0, UPT, UR7, URZ, UPT, UP0 ;  /* 0x000000ff0700728c */ /* 0x000fd2000bf05300 */
[----:B------:R-:W-:Y:S05]  /*00f0*/  BRA.U !UP0, `(.L_x_1) ;  /* 0x0000000108107547 */ /* 0x000fea000b800000 */
[----:B------:R-:W1:Y:S02]  /*0100*/  LDC.64 R2, c[0x0][0x888] ;  /* 0x00022200ff027b82 */ /* 0x000e640000000a00 */
[----:B-1----:R1:W5:Y:S01]  /*0110*/  LDG.E R81, desc[UR40][R2.64] ;  /* 0x0000002802517981 */ /* 0x002362000c1e1900 */
[----:B------:R-:W-:Y:S01]  /*0120*/  HFMA2 R164, -RZ, RZ, 0, 5.9604644775390625e-08 ;  /* 0x00000001ffa47431 */ /* 0x000fe200000001ff */
[----:B------:R-:W-:Y:S05]  /*0130*/  BRA `(.L_x_0) ;  /* 0x00000000000c7947 */ /* 0x000fea0003800000 */
.L_x_1:
[----:B------:R-:W1:Y:S01]  /*0140*/  LDCU UR6, c[0x0][0x880] ;  /* 0x00011000ff0677ac */ /* 0x000e620008000800 */
[----:B------:R-:W-:Y:S01]  /*0150*/  HFMA2 R164, -RZ, RZ, 0, 5.9604644775390625e-08 ;  /* 0x00000001ffa47431 */ /* 0x000fe200000001ff */
[----:B-1----:R-:W-:-:S07]  /*0160*/  MOV R81, UR6 ;  /* 0x0000000600517c02 */ /* 0x002fce0008000f00 */
.L_x_0:
[----:B------:R-:W2:Y:S02]  /*0170*/  LDCU.64 UR6, c[0x0][0x8b0] ;  /* 0x00011600ff0677ac */ /* 0x000ea40008000a00 */
[----:B--2---:R-:W-:-:S04]  /*0180*/  UISETP.NE.U32.AND UP0, UPT, UR6, URZ, UPT ;  /* 0x000000ff0600728c */ /* 0x004fc8000bf05070 */
[----:B------:R-:W-:-:S09]  /*0190*/  UISETP.NE.AND.EX UP0, UPT, UR7, URZ, UPT, UP0 ;  /* 0x000000ff0700728c */ /* 0x000fd2000bf05300 */
[----:B------:R-:W-:Y:S05]  /*01a0*/  BRA.U UP0, `(.L_x_2) ;  /* 0x0000000100247547 */ /* 0x000fea000b800000 */
[----:B------:R-:W2:Y:S02]  /*01b0*/  LDCU.64 UR6, c[0x0][0x8a8] ;  /* 0x00011500ff0677ac */ /* 0x000ea40008000a00 */
[----:B--2---:R-:W-:-:S04]  /*01c0*/  UISETP.NE.U32.AND UP0, UPT, UR6, URZ, UPT ;  /* 0x000000ff0600728c */ /* 0x004fc8000bf05070 */
[----:B------:R-:W-:-:S09]  /*01d0*/  UISETP.NE.AND.EX UP0, UPT, UR7, URZ, UPT, UP0 ;  /* 0x000000ff0700728c */ /* 0x000fd2000bf05300 */
[----:B------:R-:W-:Y:S05]  /*01e0*/  BRA.U !UP0, `(.L_x_3) ;  /* 0x00000001080c7547 */ /* 0x000fea000b800000 */
[----:B------:R-:W2:Y:S02]  /*01f0*/  LDC.64 R78, c[0x0][0x8a8] ;  /* 0x00022a00ff4e7b82 */ /* 0x000ea40000000a00 */
[----:B--2---:R2:W5:Y:S01]  /*0200*/  LDG.E R78, desc[UR40][R78.64] ;  /* 0x000000284e4e7981 */ /* 0x004562000c1e1900 */
[----:B------:R-:W-:Y:S05]  /*0210*/  BRA `(.L_x_2) ;  /* 0x0000000000087947 */ /* 0x000fea0003800000 */
.L_x_3:
[----:B------:R-:W2:Y:S02]  /*0220*/  LDCU UR6, c[0x0][0x8a0] ;  /* 0x00011400ff0677ac */ /* 0x000ea40008000800 */
[----:B--2---:R-:W-:Y:S02]  /*0230*/  MOV R78, UR6 ;  /* 0x00000006004e7c02 */ /* 0x004fe40008000f00 */
.L_x_2:
[----:B------:R-:W-:Y:S01]  /*0240*/  IMAD.U32 R0, RZ, RZ, UR8 ;  /* 0x00000008ff007e24 */ /* 0x000fe2000f8e00ff */
[----:B------:R-:W-:Y:S04]  /*0250*/  BSSY.RECONVERGENT B0, `(.L_x_4) ;  /* 0x000000c000007945 */ /* 0x000fe80003800200 */
[C---:B------:R-:W-:Y:S02]  /*0260*/  ISETP.NE.OR P1, PT, R0.reuse, 0x1, !P5 ;  /* 0x000000010000780c */ /* 0x040fe40006f25670 */
[----:B------:R-:W-:-:S11]  /*0270*/  ISETP.NE.OR P0, PT, R0, 0x3, !P5 ;  /* 0x000000030000780c */ /* 0x000fd60006f05670 */
[----:B------:R-:W-:Y:S05]  /*0280*/  @P1 BRA `(.L_x_5) ;  /* 0x0000000000201947 */ /* 0x000fea0003800000 */
[----:B------:R-:W3:Y:S02]  /*0290*/  LDCU.64 UR6, c[0x0][0x348] ;  /* 0x00006900ff0677ac */ /* 0x000ee40008000a00 */
[----:B---3--:R-:W-:Y:S02]  /*02a0*/  UIADD3 UR10, UP1, UPT, UR6, 0x80, URZ ;  /* 0x00000080060a7890 */ /* 0x008fe4000ff3e0ff */
[----:B------:R-:W-:Y:S02]  /*02b0*/  UIADD3 UR6, UP0, UPT, UR6, 0x180, URZ ;  /* 0x0000018006067890 */ /* 0x000fe4000ff1e0ff */
[----:B------:R-:W-:Y:S02]  /*02c0*/  UIADD3.X UR11, UPT, UPT, URZ, UR7, URZ, UP1, !UPT ;  /* 0x00000007ff0b7290 */ /* 0x000fe40008ffe4ff */
[----:B------:R-:W-:-:S07]  /*02d0*/  UIADD3.X UR7, UPT, UPT, URZ, UR7, URZ, UP0, !UPT ;  /* 0x00000007ff077290 */ /* 0x000fce00087fe4ff */
[----:B------:R3:W-:Y:S02]  /*02e0*/  UTMACCTL.PF [UR10] ;  /* 0x000000000a0079b9 */ /* 0x0007e40008040000 */
[----:B------:R3:W-:Y:S02]  /*02f0*/  UTMACCTL.PF [UR6] ;  /* 0x00000000060079b9 */ /* 0x0007e40008040000 */
[----:B---3--:R-:W-:Y:S01]  /*0300*/  NOP ;  /* 0x0000000000007918 */ /* 0x008fe20000000000 */
.L_x_5:
[----:B------:R-:W-:Y:S05]  /*0310*/  BSYNC.RECONVERGENT B0 ;  /* 0x0000000000007941 */ /* 0x000fea0003800200 */
.L_x_4:
[----:B------:R-:W-:Y:S04]  /*0320*/  BSSY.RECONVERGENT B0, `(.L_x_6) ;  /* 0x000000a000007945 */ /* 0x000fe80003800200 */
        /* <DEDUP_REMOVED lines=9> */
.L_x_7:
[----:B------:R-:W-:Y:S05]  /*03c0*/  BSYNC.RECONVERGENT B0 ;  /* 0x0000000000007941 */ /* 0x000fea0003800200 */
.L_x_6:
[----:B------:R-:W3:Y:S01]  /*03d0*/  LDCU.64 UR6, c[0x0][0x888] ;  /* 0x00011100ff0677ac */ /* 0x000ee20008000a00 */
[----:B------:R-:W-:Y:S02]  /*03e0*/  UISETP.EQ.U32.AND UP1, UPT, UR4, URZ, UPT ;  /* 0x000000ff0400728c */ /* 0x000fe4000bf22070 */
[----:B------:R-:W-:Y:S02]  /*03f0*/  UPLOP3.LUT UP2, UPT, UPT, UPT, UPT, 0x80, 0x8 ;  /* 0x000000000008789c */ /* 0x000fe40003f4f070 */
[----:B---3--:R-:W-:-:S04]  /*0400*/  UISETP.NE.U32.AND UP0, UPT, UR6, URZ, UPT ;  /* 0x000000ff0600728c */ /* 0x008fc8000bf05070 */
[----:B------:R-:W-:-:S04]  /*0410*/  UISETP.NE.AND.EX UP0, UPT, UR7, URZ, UPT, UP0 ;  /* 0x000000ff0700728c */ /* 0x000fc8000bf05300 */
[----:B------:R-:W-:-:S04]  /*0420*/  UISETP.EQ.OR.EX UP3, UPT, UR5, URZ, !UP0, UP1 ;  /* 0x000000ff0500728c */ /* 0x000fc8000c762710 */
[----:B------:R-:W-:-:S05]  /*0430*/  UP2UR UR44, UPR, URZ, 0x8 ;  /* 0x00000008ff2c7883 */ /* 0x000fca0008000000 */
[----:B------:R-:W-:Y:S07]  /*0440*/  BRA.U !UP3, `(.L_x_8) ;  /* 0x000000010b207547 */ /* 0x000fee000b800000 */
[----:B------:R-:W-:Y:S01]  /*0450*/  UISETP.NE.U32.AND UP2, UPT, UR4, URZ, UPT ;  /* 0x000000ff0400728c */ /* 0x000fe2000bf45070 */
[----:B-----5:R-:W-:Y:S01]  /*0460*/  FSETP.NEU.AND P0, PT, R81, RZ, PT ;  /* 0x000000ff5100720b */ /* 0x020fe20003f0d000 */
[----:B------:R-:W-:Y:S02]  /*0470*/  USEL UR4, URZ, 0xffffffff, UP0 ;  /* 0xffffffffff047887 */ /* 0x000fe40008000000 */
[----:B------:R-:W-:-:S10]  /*0480*/  UISETP.NE.AND.EX UP2, UPT, UR5, URZ, UPT, UP2 ;  /* 0x000000ff0500728c */ /* 0x000fd4000bf45320 */
[----:B------:R-:W-:Y:S01]  /*0490*/  VOTEU.ANY UP1, P0 ;  /* 0x0000000000ff7886 */ /* 0x000fe20000020100 */
[----:B------:R-:W-:-:S04]  /*04a0*/  @!UP2 USEL UR4, URZ, 0xffffffff, UP1 ;  /* 0xffffffffff04a887 */ /* 0x000fc80008800000 */
[----:B------:R-:W-:-:S04]  /*04b0*/  ULOP3.LUT UR4, UR4, 0x1, URZ, 0xc0, !UPT ;  /* 0x0000000104047892 */ /* 0x000fc8000f8ec0ff */
[----:B------:R-:W-:-:S11]  /*04c0*/  UISETP.NE.U32.AND UP2, UPT, UR4, 0x1, UPT ;  /* 0x000000010400788c */ /* 0x000fd6000bf45070 */
.L_x_8:
[----:B-1----:R-:W1:Y:S01]  /*04d0*/  SHFL.IDX PT, R2, R169, RZ, 0x1f ;  /* 0x00001fffa9027589 */ /* 0x002e6200000e0000 */
[----:B------:R-:W-:-:S04]  /*04e0*/  UISETP.NE.AND UP1, UPT, UR8, 0x2, UPT ;  /* 0x000000020800788c */ /* 0x000fc8000bf25270 */
[----:B------:R-:W-:Y:S01]  /*04f0*/  USEL UR13, URZ, 0x1, UP1 ;  /* 0x00000001ff0d7887 */ /* 0x000fe20008800000 */
[----:B-1----:R-:W-:-:S13]  /*0500*/  ISETP.NE.AND P0, PT, R2, RZ, PT ;  /* 0x000000ff0200720c */ /* 0x002fda0003f05270 */
[----:B------:R-:W-:Y:S05]  /*0510*/  @P0 BRA `(.L_x_9) ;  /* 0x0000000000600947 */ /* 0x000fea0003800000 */
[----:B------:R-:W1:Y:S01]  /*0520*/  S2UR UR5, SR_CgaCtaId ;  /* 0x00000000000579c3 */ /* 0x000e620000008800 */
[----:B------:R-:W-:Y:S01]  /*0530*/  UMOV UR6, 0x400 ;  /* 0x0000040000067882 */ /* 0x000fe20000000000 */
[----:B------:R-:W-:Y:S01]  /*0540*/  UMOV UR4, 0x1 ;  /* 0x0000000100047882 */ /* 0x000fe20000000000 */
[----:B------:R-:W-:Y:S01]  /*0550*/  ELECT P0, URZ, PT ;  /* 0x0000000000ff782f */ /* 0x000fe20003800000 */
[----:B-1----:R-:W-:Y:S02]  /*0560*/  ULEA UR5, UR5, UR6, 0x18 ;  /* 0x0000000605057291 */ /* 0x002fe4000f8ec0ff */
[----:B------:R-:W-:-:S04]  /*0570*/  UIADD3 UR6, UPT, UPT, -UR4, 0x100000, URZ ;  /* 0x0010000004067890 */ /* 0x000fc8000fffe1ff */
[----:B------:R-:W-:Y:S02]  /*0580*/  USHF.L.U32 UR7, UR6, 0xb, URZ ;  /* 0x0000000b06077899 */ /* 0x000fe400080006ff */
[----:B------:R-:W-:Y:S01]  /*0590*/  USHF.L.U32 UR6, UR6, 0x1, URZ ;  /* 0x0000000106067899 */ /* 0x000fe200080006ff */
[----:B------:R-:W1:Y:S11]  /*05a0*/  FENCE.VIEW.ASYNC.S ;  /* 0x00000000000073c6 */ /* 0x000e760000000000 */
[----:B-1----:R1:W3:Y:S01]  /*05b0*/  SYNCS.EXCH.64 URZ, [UR5], UR6 ;  /* 0x0000000605ff75b2 */ /* 0x0022e20008000100 */
[----:B------:R1:W4:Y:S01]  /*05c0*/  SYNCS.EXCH.64 URZ, [UR5+0x38], UR6 ;  /* 0x0000380605ff75b2 */ /* 0x0003220008000100 */
[----:B------:R1:W1:Y:S01]  /*05d0*/  SYNCS.EXCH.64 URZ, [UR5+0x8], UR6 ;  /* 0x0000080605ff75b2 */ /* 0x0002620008000100 */
        /* <DEDUP_REMOVED lines=11> */
[----:B------:R-:W-:Y:S01]  /*0690*/  NOP ;  /* 0x0000000000007918 */ /* 0x000fe20000000000 */
.L_x_9:
[----:B------:R-:W2:Y:S01]  /*06a0*/  SHFL.IDX PT, R2, R169, RZ, 0x1f ;  /* 0x00001fffa9027589 */ /* 0x000ea200000e0000 */
[----:B------:R-:W-:Y:S01]  /*06b0*/  NOP ;  /* 0x0000000000007918 */ /* 0x000fe20000000000 */
[----:B--2---:R-:W-:-:S13]  /*06c0*/  ISETP.NE.AND P0, PT, R2, 0x1, PT ;  /* 0x000000010200780c */ /* 0x004fda0003f05270 */
[----:B------:R-:W-:Y:S05]  /*06d0*/  @P0 BRA `(.L_x_10) ;  /* 0x0000000000400947 */ /* 0x000fea0003800000 */
[----:B-1----:R-:W1:Y:S01]  /*06e0*/  S2UR UR6, SR_CgaCtaId ;  /* 0x00000000000679c3 */ /* 0x002e620000008800 */
[----:B------:R-:W-:Y:S01]  /*06f0*/  UMOV UR7, 0x400 ;  /* 0x0000040000077882 */ /* 0x000fe20000000000 */
[----:B------:R-:W-:Y:S01]  /*0700*/  UMOV UR5, 0x20 ;  /* 0x0000002000057882 */ /* 0x000fe20000000000 */
[----:B------:R-:W-:Y:S01]  /*0710*/  UMOV UR4, 0x80 ;  /* 0x0000008000047882 */ /* 0x000fe20000000000 */
[----:B------:R-:W-:-:S04]  /*0720*/  UIADD3 UR10, UPT, UPT, -UR5, 0x100000, URZ ;  /* 0x00100000050a7890 */ /* 0x000fc8000fffe1ff */
[----:B------:R-:W-:Y:S02]  /*0730*/  USHF.L.U32 UR11, UR10, 0xb, URZ ;  /* 0x0000000b0a0b7899 */ /* 0x000fe400080006ff */
[----:B------:R-:W-:Y:S02]  /*0740*/  USHF.L.U32 UR10, UR10, 0x1, URZ ;  /* 0x000000010a0a7899 */ /* 0x000fe400080006ff */
[----:B------:R-:W-:-:S04]  /*0750*/  UIADD3 UR4, UPT, UPT, -UR4, 0x100000, URZ ;  /* 0x0010000004047890 */ /* 0x000fc8000fffe1ff */
[----:B------:R-:W-:Y:S02]  /*0760*/  USHF.L.U32 UR5, UR4, 0xb, URZ ;  /* 0x0000000b04057899 */ /* 0x000fe400080006ff */
[----:B------:R-:W-:Y:S01]  /*0770*/  USHF.L.U32 UR4, UR4, 0x1, URZ ;  /* 0x0000000104047899 */ /* 0x000fe200080006ff */
[----:B------:R-:W-:Y:S01]  /*0780*/  ELECT P0, URZ, PT ;  /* 0x0000000000ff782f */ /* 0x000fe20003800000 */
[----:B-1----:R-:W-:Y:S01]  /*0790*/  ULEA UR6, UR6, UR7, 0x18 ;  /* 0x0000000706067291 */ /* 0x002fe2000f8ec0ff */
[----:B------:R-:W1:Y:S11]  /*07a0*/  FENCE.VIEW.ASYNC.S ;  /* 0x00000000000073c6 */ /* 0x000e760000000000 */
[----:B-1----:R2:W1:Y:S01]  /*07b0*/  SYNCS.EXCH.64 URZ, [UR6+0x70], UR10 ;  /* 0x0000700a06ff75b2 */ /* 0x0024620008000100 */
[----:B------:R2:W1:Y:S02]  /*07c0*/  SYNCS.EXCH.64 URZ, [UR6+0x78], UR4 ;  /* 0x0000780406ff75b2 */ /* 0x0004640008000100 */
[----:B--2---:R-:W-:Y:S01]  /*07d0*/  NOP ;  /* 0x0000000000007918 */ /* 0x004fe20000000000 */
.L_x_10:
[----:B------:R-:W2:Y:S01]  /*07e0*/  SHFL.IDX PT, R2, R169, RZ, 0x1f ;  /* 0x00001fffa9027589 */ /* 0x000ea200000e0000 */
[----:B------:R-:W-:Y:S01]  /*07f0*/  NOP ;  /* 0x0000000000007918 */ /* 0x000fe20000000000 */
[----:B--2---:R-:W-:-:S13]  /*0800*/  ISETP.NE.AND P0, PT, R2, 0x3, PT ;  /* 0x000000030200780c */ /* 0x004fda0003f05270 */
[----:B------:R-:W-:Y:S05]  /*0810*/  @P0 BRA `(.L_x_11) ;  /* 0x0000000000300947 */ /* 0x000fea0003800000 */
[----:B-1----:R-:W1:Y:S01]  /*0820*/  S2UR UR5, SR_CgaCtaId ;  /* 0x00000000000579c3 */ /* 0x002e620000008800 */
        /* <DEDUP_REMOVED lines=8> */
[----:B-1----:R2:W1:Y:S01]  /*08b0*/  SYNCS.EXCH.64 URZ, [UR5+0x80], UR6 ;  /* 0x0000800605ff75b2 */ /* 0x0024620008000100 */
[----:B------:R2:W1:Y:S02]  /*08c0*/  SYNCS.EXCH.64 URZ, [UR5+0x88], UR6 ;  /* 0x0000880605ff75b2 */ /* 0x0004640008000100 */
[----:B--2---:R-:W-:Y:S01]  /*08d0*/  NOP ;  /* 0x0000000000007918 */ /* 0x004fe20000000000 */
.L_x_11:
[----:B------:R-:W2:Y:S01]  /*08e0*/  SHFL.IDX PT, R2, R169, RZ, 0x1f ;  /* 0x00001fffa9027589 */ /* 0x000ea200000e0000 */
[----:B------:R-:W-:Y:S01]  /*08f0*/  NOP ;  /* 0x0000000000007918 */ /* 0x000fe20000000000 */
[----:B--2---:R-:W-:-:S13]  /*0900*/  ISETP.NE.AND P0, PT, R2, 0x4, PT ;  /* 0x000000040200780c */ /* 0x004fda0003f05270 */
[----:B------:R-:W-:Y:S05]  /*0910*/  @P0 BRA `(.L_x_12) ;  /* 0x00000000004c0947 */ /* 0x000fea0003800000 */
[----:B-1----:R-:W1:Y:S01]  /*0920*/  S2UR UR5, SR_CgaCtaId ;  /* 0x00000000000579c3 */ /* 0x002e620000008800 */
[----:B------:R-:W-:Y:S01]  /*0930*/  UMOV UR7, 0x100 ;  /* 0x0000010000077882 */ /* 0x000fe20000000000 */
[----:B------:R-:W-:Y:S01]  /*0940*/  UMOV UR6, 0x400 ;  /* 0x0000040000067882 */ /* 0x000fe20000000000 */
[----:B------:R-:W-:Y:S01]  /*0950*/  USEL UR7, UR7, 0xe0, UP2 ;  /* 0x000000e007077887 */ /* 0x000fe20009000000 */
[----:B------:R-:W-:Y:S01]  /*0960*/  UMOV UR4, 0x1 ;  /* 0x0000000100047882 */ /* 0x000fe20000000000 */
[----:B------:R-:W-:Y:S01]  /*0970*/  ELECT P0, URZ, PT ;  /* 0x0000000000ff782f */ /* 0x000fe20003800000 */
[----:B------:R-:W-:-:S04]  /*0980*/  UIADD3 UR10, UPT, UPT, -UR4, 0x100000, URZ ;  /* 0x00100000040a7890 */ /* 0x000fc8000fffe1ff */
[----:B------:R-:W-:Y:S02]  /*0990*/  USHF.L.U32 UR11, UR10, 0xb, URZ ;  /* 0x0000000b0a0b7899 */ /* 0x000fe400080006ff */
[----:B------:R-:W-:Y:S02]  /*09a0*/  USHF.L.U32 UR10, UR10, 0x1, URZ ;  /* 0x000000010a0a7899 */ /* 0x000fe400080006ff */
[----:B-1----:R-:W-:Y:S02]  /*09b0*/  ULEA UR5, UR5, UR6, 0x18 ;  /* 0x0000000605057291 */ /* 0x002fe4000f8ec0ff */
[----:B------:R-:W-:-:S04]  /*09c0*/  UIADD3 UR6, UPT, UPT, -UR7, 0x100000, URZ ;  /* 0x0010000007067890 */ /* 0x000fc8000fffe1ff */
[----:B------:R-:W-:Y:S02]  /*09d0*/  USHF.L.U32 UR7, UR6, 0xb, URZ ;  /* 0x0000000b06077899 */ /* 0x000fe400080006ff */
[----:B------:R-:W-:Y:S01]  /*09e0*/  USHF.L.U32 UR6, UR6, 0x1, URZ ;  /* 0x0000000106067899 */ /* 0x000fe200080006ff */
[----:B------:R-:W1:Y:S03]  /*09f0*/  FENCE.VIEW.ASYNC.S ;  /* 0x00000000000073c6 */ /* 0x000e660000000000 */
[----:B-1----:R2:W1:Y:S08]  /*0a00*/  SYNCS.EXCH.64 URZ, [UR5+0x90], UR10 ;  /* 0x0000900a05ff75b2 */ /* 0x0024700008000100 */
[----:B------:R2:W1:Y:S01]  /*0a10*/  SYNCS.EXCH.64 URZ, [UR5+0xa0], UR6 ;  /* 0x0000a00605ff75b2 */ /* 0x0004620008000100 */
[----:B------:R2:W1:Y:S01]  /*0a20*/  SYNCS.EXCH.64 URZ, [UR5+0x98], UR10 ;  /* 0x0000980a05ff75b2 */ /* 0x0004620008000100 */
[----:B------:R2:W1:Y:S02]  /*0a30*/  SYNCS.EXCH.64 URZ, [UR5+0xa8], UR6 ;  /* 0x0000a80605ff75b2 */ /* 0x0004640008000100 */
[----:B--2---:R-:W-:Y:S01]  /*0a40*/  NOP ;  /* 0x0000000000007918 */ /* 0x004fe20000000000 */
.L_x_12:
        /* <DEDUP_REMOVED lines=18> */
[----:B------:R2:W1:Y:S01]  /*0b70*/  SYNCS.EXCH.64 URZ, [UR6+0xd0], UR4 ;  /* 0x0000d00406ff75b2 */ /* 0x0004620008000100 */
[----:B------:R2:W1:Y:S01]  /*0b80*/  SYNCS.EXCH.64 URZ, [UR6+0xb8], UR10 ;  /* 0x0000b80a06ff75b2 */ /* 0x0004620008000100 */
[----:B------:R2:W1:Y:S01]  /*0b90*/  SYNCS.EXCH.64 URZ, [UR6+0xd8], UR4 ;  /* 0x0000d80406ff75b2 */ /* 0x0004620008000100 */
[----:B------:R2:W1:Y:S01]  /*0ba0*/  SYNCS.EXCH.64 URZ, [UR6+0xc0], UR10 ;  /* 0x0000c00a06ff75b2 */ /* 0x0004620008000100 */
[----:B------:R2:W1:Y:S01]  /*0bb0*/  SYNCS.EXCH.64 URZ, [UR6+0xe0], UR4 ;  /* 0x0000e00406ff75b2 */ /* 0x0004620008000100 */
[----:B------:R2:W1:Y:S01]  /*0bc0*/  SYNCS.EXCH.64 URZ, [UR6+0xc8], UR10 ;  /* 0x0000c80a06ff75b2 */ /* 0x0004620008000100 */
[----:B------:R2:W1:Y:S02]  /*0bd0*/  SYNCS.EXCH.64 URZ, [UR6+0xe8], UR4 ;  /* 0x0000e80406ff75b2 */ /* 0x0004640008000100 */
[----:B--2---:R-:W-:Y:S01]  /*0be0*/  NOP ;  /* 0x0000000000007918 */ /* 0x004fe20000000000 */
.L_x_13:
        /* <DEDUP_REMOVED lines=14> */
[----:B------:R2:W1:Y:S01]  /*0cd0*/  SYNCS.EXCH.64 URZ, [UR5+0x100], UR6 ;  /* 0x0001000605ff75b2 */ /* 0x0004620008000100 */
[----:B------:R2:W1:Y:S01]  /*0ce0*/  SYNCS.EXCH.64 URZ, [UR5+0xf8], UR6 ;  /* 0x0000f80605ff75b2 */ /* 0x0004620008000100 */
[----:B------:R2:W1:Y:S02]  /*0cf0*/  SYNCS.EXCH.64 URZ, [UR5+0x108], UR6 ;  /* 0x0001080605ff75b2 */ /* 0x0004640008000100 */
[----:B--2---:R-:W-:Y:S01]  /*0d00*/  NOP ;  /* 0x0000000000007918 */ /* 0x004fe20000000000 */
.L_x_14:
[----:B-1----:R-:W1:Y:S01]  /*0d10*/  S2UR UR5, SR_CTAID.X ;  /* 0x00000000000579c3 */ /* 0x002e620000002500 */
[----:B------:R-:W-:-:S05]  /*0d20*/  CS2R.32 R165, SR_CgaSize ;  /* 0x0000000000a57805 */ /* 0x000fca0000008a00 */
[----:B------:R-:W-:-:S05]  /*0d30*/  IMAD R165, R165, -0xa0, RZ ;  /* 0xffffff60a5a57824 */ /* 0x000fca00078e02ff */
[----:B------:R-:W-:-:S14]  /*0d40*/  R2UR UR7, R165 ;  /* 0x00000000a50772ca */ /* 0x000fdc00000e0000 */
[----:B------:R-:W2:Y:S01]  /*0d50*/  LDCU UR7, c[0x0][UR7+0x2b0] ;  /* 0x00005600070777ac */ /* 0x000ea20008000800 */
[----:B------:R-:W-:Y:S01]  /*0d60*/  NOP ;  /* 0x0000000000007918 */ /* 0x000fe20000000000 */
[----:B------:R-:W-:-:S05]  /*0d70*/  CS2R.32 R165, SR_CgaSize ;  /* 0x0000000000a57805 */ /* 0x000fca0000008a00 */
[----:B------:R-:W-:-:S05]  /*0d80*/  IMAD R165, R165, -0xa0, RZ ;  /* 0xffffff60a5a57824 */ /* 0x000fca00078e02ff */
[----:B------:R-:W-:-:S14]  /*0d90*/  R2UR UR6, R165 ;  /* 0x00000000a50672ca */ /* 0x000fdc00000e0000 */
[----:B------:R-:W3:Y:S01]  /*0da0*/  LDCU UR6, c[0x0][UR6+0x2b4] ;  /* 0x00005680060677ac */ /* 0x000ee20008000800 */
[----:B------:R-:W4:Y:S08]  /*0db0*/  S2UR UR4, SR_CTAID.Y ;  /* 0x00000000000479c3 */ /* 0x000f300000002600 */
[----:B------:R-:W3:Y:S01]  /*0dc0*/  LDC R9, c[0x0][0xb24] ;  /* 0x0002c900ff097b82 */ /* 0x000ee20000000800 */
[----:B-1----:R-:W-:-:S02]  /*0dd0*/  I2FP.F32.U32 R5, UR5 ;  /* 0x0000000500057c45 */ /* 0x002fc40008201000 */
[----:B------:R-:W-:-:S05]  /*0de0*/  CS2R.32 R3, SR_CgaSize ;  /* 0x0000000000037805 */ /* 0x000fca0000008a00 */
[----:B------:R-:W-:-:S06]  /*0df0*/  IMAD R3, R3, -0xa0, RZ ;  /* 0xffffff6003037824 */ /* 0x000fcc00078e02ff */
[----:B------:R-:W1:Y:S01]  /*0e00*/  LDC R3, c[0x0][R3+0x2a0] ;  /* 0x0000a80003037b82 */ /* 0x000e620000000800 */
[----:B------:R-:W-:Y:S01]  /*0e10*/  MOV R165, UR5 ;  /* 0x0000000500a57c02 */ /* 0x000fe20008000f00 */
[----:B--2---:R-:W-:Y:S01]  /*0e20*/  FMUL R5, R5, UR7 ;  /* 0x0000000705057c20 */ /* 0x004fe20008400000 */
[----:B----4-:R-:W-:Y:S02]  /*0e30*/  I2FP.F32.U32 R4, UR4 ;  /* 0x0000000400047c45 */ /* 0x010fe40008201000 */
[----:B------:R-:W-:-:S05]  /*0e40*/  CS2R.32 R2, SR_CgaSize ;  /* 0x0000000000027805 */ /* 0x000fca0000008a00 */
[----:B------:R-:W-:-:S06]  /*0e50*/  IMAD R2, R2, -0xa0, RZ ;  /* 0xffffff6002027824 */ /* 0x000fcc00078e02ff */
[----:B------:R-:W2:Y:S01]  /*0e60*/  LDC R2, c[0x0][R2+0x2a4] ;  /* 0x0000a90002027b82 */ /* 0x000ea20000000800 */
[----:B------:R-:W4:Y:S01]  /*0e70*/  F2I.U32.TRUNC.NTZ R154, R5 ;  /* 0x00000005009a7305 */ /* 0x000f22000020f000 */
[----:B------:R-:W-:Y:S01]  /*0e80*/  MOV R155, UR4 ;  /* 0x00000004009b7c02 */ /* 0x000fe20008000f00 */
[----:B---3--:R-:W-:-:S05]  /*0e90*/  FMUL R4, R4, UR6 ;  /* 0x0000000604047c20 */ /* 0x008fca0008400000 */
[----:B------:R-:W-:Y:S01]  /*0ea0*/  BAR.SYNC.DEFER_BLOCKING 0x0 ;  /* 0x0000000000007b1d */ /* 0x000fe20000010000 */
[----:B------:R-:W-:-:S05]  /*0eb0*/  ISETP.GE.AND P0, PT, R9, 0x1, PT ;  /* 0x000000010900780c */ /* 0x000fca0003f06270 */
[----:B------:R-:W3:Y:S02]  /*0ec0*/  F2I.U32.TRUNC.NTZ R143, R4 ;  /* 0x00000004008f7305 */ /* 0x000ee4000020f000 */
[----:B------:R-:W2:Y:S01]  /*0ed0*/  S2UR UR36, SR_CTAID.Z ;  /* 0x00000000002479c3 */ /* 0x000ea20000002700 */
[----:B----4-:R-:W-:-:S05]  /*0ee0*/  IADD3 R154, PT, PT, -R154, RZ, RZ ;  /* 0x000000ff9a9a7210 */ /* 0x010fca0007ffe1ff */
[----:B-1----:R-:W-:Y:S01]  /*0ef0*/  IMAD R154, R3, R154, UR5 ;  /* 0x00000005039a7e24 */ /* 0x002fe2000f8e029a */
[----:B---3--:R-:W-:-:S05]  /*0f00*/  IADD3 R143, PT, PT, -R143, RZ, RZ ;  /* 0x000000ff8f8f7210 */ /* 0x008fca0007ffe1ff */
[----:B--2---:R-:W-:Y:S01]  /*0f10*/  IMAD R143, R2, R143, UR4 ;  /* 0x00000004028f7e24 */ /* 0x004fe2000f8e028f */
[----:B------:R-:W-:Y:S06]  /*0f20*/  @!P0 BRA `(.L_x_15) ;  /* 0x0000000000b88947 */ /* 0x000fec0003800000 */
[----:B------:R-:W1:Y:S01]  /*0f30*/  LDC.64 R4, c[0x0][0xb18] ;  /* 0x0002c600ff047b82 */ /* 0x000e620000000a00 */
[----:B------:R-:W-:-:S07]  /*0f40*/  ISETP.NE.AND P0, PT, R9, 0x1, PT ;  /* 0x000000010900780c */ /* 0x000fce0003f05270 */
[----:B------:R-:W2:Y:S08]  /*0f50*/  LDC R10, c[0x0][0xb0c] ;  /* 0x0002c300ff0a7b82 */ /* 0x000eb00000000800 */
[----:B------:R-:W3:Y:S08]  /*0f60*/  LDC R11, c[0x0][0x370] ;  /* 0x0000dc00ff0b7b82 */ /* 0x000ef00000000800 */
[----:B------:R-:W4:Y:S01]  /*0f70*/  LDC R12, c[0x0][0x374] ;  /* 0x0000dd00ff0c7b82 */ /* 0x000f220000000800 */
[----:B-1----:R-:W-:-:S07]  /*0f80*/  ISETP.NE.AND P1, PT, R4, 0x1, PT ;  /* 0x000000010400780c */ /* 0x002fce0003f25270 */
[----:B------:R-:W3:Y:S01]  /*0f90*/  LDC.64 R6, c[0x0][0xb10] ;  /* 0x0002c400ff067b82 */ /* 0x000ee20000000a00 */
[----:B--2---:R-:W-:-:S07]  /*0fa0*/  ISETP.NE.AND P2, PT, R10, 0x1, PT ;  /* 0x000000010a00780c */ /* 0x004fce0003f45270 */
[----:B------:R-:W1:Y:S08]  /*0fb0*/  LDC R8, c[0x0][0xb20] ;  /* 0x0002c800ff087b82 */ /* 0x000e700000000800 */
[----:B------:R-:W2:Y:S01]  /*0fc0*/  LDC.64 R2, c[0x0][0xb28] ;  /* 0x0002ca00ff027b82 */ /* 0x000ea20000000a00 */
[----:B----4-:R-:W-:-:S04]  /*0fd0*/  IMAD.HI.U32 R13, R12, R5, RZ ;  /* 0x000000050c0d7227 */ /* 0x010fc800078e00ff */
[----:B------:R-:W-:-:S04]  /*0fe0*/  IMAD.HI.U32 R5, R155, R5, RZ ;  /* 0x000000059b057227 */ /* 0x000fc800078e00ff */
[----:B---3--:R-:W-:-:S04]  /*0ff0*/  IMAD.HI.U32 R14, R11, R6, RZ ;  /* 0x000000060b0e7227 */ /* 0x008fc800078e00ff */
[----:B------:R-:W-:Y:S01]  /*1000*/  IMAD.HI.U32 R16, R165, R6, RZ ;  /* 0x00000006a5107227 */ /* 0x000fe200078e00ff */
[-C--:B------:R-:W-:Y:S02]  /*1010*/  @P2 SHF.R.U32.HI R11, RZ, R7.reuse, R14 ;  /* 0x00000007ff0b2219 */ /* 0x080fe4000001160e */
[-C--:B-1----:R-:W-:Y:S02]  /*1020*/  @P1 SHF.R.U32.HI R12, RZ, R8.reuse, R13 ;  /* 0x00000008ff0c1219 */ /* 0x082fe4000001160d */
[----:B------:R-:W-:Y:S02]  /*1030*/  SHF.R.U32.HI R8, RZ, R8, R5 ;  /* 0x00000008ff087219 */ /* 0x000fe40000011605 */
[----:B------:R-:W-:Y:S02]  /*1040*/  SHF.R.U32.HI R16, RZ, R7, R16 ;  /* 0x00000007ff107219 */ /* 0x000fe40000011610 */
[----:B------:R-:W-:Y:S01]  /*1050*/  SEL R5, R155, R8, !P1 ;  /* 0x000000089b057207 */ /* 0x000fe20004800000 */
[----:B--2---:R-:W-:Y:S01]  /*1060*/  IMAD.HI.U32 R14, R12, R2, RZ ;  /* 0x000000020c0e7227 */ /* 0x004fe200078e00ff */
[----:B------:R-:W-:-:S03]  /*1070*/  SEL R7, R165, R16, !P2 ;  /* 0x00000010a5077207 */ /* 0x000fc60005000000 */
[----:B------:R-:W-:Y:S01]  /*1080*/  IMAD.HI.U32 R6, R11, R2, RZ ;  /* 0x000000020b067227 */ /* 0x000fe200078e00ff */
[----:B------:R-:W-:-:S04]  /*1090*/  @P0 SHF.R.U32.HI R12, RZ, R3, R14 ;  /* 0x00000003ff0c0219 */ /* 0x000fc8000001160e */
[----:B------:R-:W-:Y:S01]  /*10a0*/  @P0 SHF.R.U32.HI R11, RZ, R3, R6 ;  /* 0x00000003ff0b0219 */ /* 0x000fe20000011606 */
[----:B------:R-:W-:-:S04]  /*10b0*/  IMAD R12, R12, R9, RZ ;  /* 0x000000090c0c7224 */ /* 0x000fc800078e02ff */
[----:B------:R-:W-:Y:S01]  /*10c0*/  IMAD R6, R11, R9, RZ ;  /* 0x000000090b067224 */ /* 0x000fe200078e02ff */
[----:B------:R-:W-:-:S04]  /*10d0*/  ISETP.GE.AND P1, PT, R5, R12, PT ;  /* 0x0000000c0500720c */ /* 0x000fc80003f26270 */
[----:B------:R-:W-:Y:S01]  /*10e0*/  ISETP.GE.OR P1, PT, R7, R6, P1 ;  /* 0x000000060700720c */ /* 0x000fe20000f26670 */
[----:B------:R-:W-:-:S05]  /*10f0*/  IMAD.HI.U32 R6, R5, R2, RZ ;  /* 0x0000000205067227 */ /* 0x000fca00078e00ff */
[----:B------:R-:W-:-:S04]  /*1100*/  SHF.R.U32.HI R6, RZ, R3, R6 ;  /* 0x00000003ff067219 */ /* 0x000fc80000011606 */
[----:B------:R-:W-:-:S03]  /*1110*/  SEL R6, R5, R6, !P0 ;  /* 0x0000000605067207 */ /* 0x000fc60004000000 */
[----:B------:R-:W-:Y:S01]  /*1120*/  @!P1 IMAD.HI.U32 R8, R7, R2, RZ ;  /* 0x0000000207089227 */ /* 0x000fe200078e00ff */
[----:B------:R-:W-:-:S04]  /*1130*/  IADD3 R2, PT, PT, -R6, RZ, RZ ;  /* 0x000000ff06027210 */ /* 0x000fc80007ffe1ff */
[----:B------:R-:W-:Y:S01]  /*1140*/  @!P1 SHF.R.U32.HI R8, RZ, R3, R8 ;  /* 0x00000003ff089219 */ /* 0x000fe20000011608 */
[----:B------:R-:W-:-:S03]  /*1150*/  IMAD R2, R9, R2, R5 ;  /* 0x0000000209027224 */ /* 0x000fc600078e0205 */
[----:B------:R-:W-:Y:S02]  /*1160*/  @!P1 SEL R3, R7, R8, !P0 ;  /* 0x0000000807039207 */ /* 0x000fe40004000000 */
[----:B------:R-:W-:-:S03]  /*1170*/  IADD3 R8, PT, PT, -R5, RZ, RZ ;  /* 0x000000ff05087210 */ /* 0x000fc60007ffe1ff */
[--C-:B------:R-:W-:Y:S02]  /*1180*/  @!P1 IMAD.IADD R6, R6, 0x1, -R3.reuse ;  /* 0x0000000106069824 */ /* 0x100fe400078e0a03 */
[----:B------:R-:W-:Y:S01]  /*1190*/  @!P1 IMAD R3, R2, R11, R3 ;  /* 0x0000000b02039224 */ /* 0x000fe200078e0203 */
[----:B------:R-:W-:Y:S01]  /*11a0*/  IADD3 R2, PT, PT, -R7, RZ, RZ ;  /* 0x000000ff07027210 */ /* 0x000fe20007ffe1ff */
[----:B------:R-:W-:Y:S02]  /*11b0*/  @!P1 IMAD R5, R6, R9, R7 ;  /* 0x0000000906059224 */ /* 0x000fe400078e0207 */
[----:B------:R-:W-:Y:S02]  /*11c0*/  IMAD R8, R4, R8, R155 ;  /* 0x0000000804087224 */ /* 0x000fe400078e029b */
[----:B------:R-:W-:Y:S02]  /*11d0*/  @!P1 IMAD.MOV.U32 R7, RZ, RZ, R3 ;  /* 0x000000ffff079224 */ /* 0x000fe400078e0003 */
[----:B------:R-:W-:-:S02]  /*11e0*/  IMAD R2, R10, R2, R165 ;  /* 0x000000020a027224 */ /* 0x000fc400078e02a5 */
[----:B------:R-:W-:Y:S02]  /*11f0*/  IMAD R155, R5, R4, R8 ;  /* 0x00000004059b7224 */ /* 0x000fe400078e0208 */
[----:B------:R-:W-:Y:S02]  /*1200*/  IMAD R165, R7, R10, R2 ;  /* 0x0000000a07a57224 */ /* 0x000fe400078e0202 */
.L_x_15:
[----:B------:R-:W1:Y:S01]  /*1210*/  LDCU UR4, c[0x0][0xb30] ;  /* 0x00016600ff0477ac */ /* 0x000e620008000800 */
[----:B------:R-:W2:Y:S08]  /*1220*/  S2UR UR37, SR_CgaCtaId ;  /* 0x00000000002579c3 */ /* 0x000eb00000008800 */
[----:B------:R-:W3:Y:S01]  /*1230*/  LDC R72, c[0x0][0xb24] ;  /* 0x0002c900ff487b82 */ /* 0x000ee20000000800 */
[----:B-1----:R-:W-:-:S09]  /*1240*/  UISETP.NE.AND UP1, UPT, UR4, 0x1, UPT ;  /* 0x000000010400788c */ /* 0x002fd2000bf25270 */
[----:B--2---:R-:W-:Y:S05]  /*1250*/  BRA.U UP1, `(.L_x_16) ;  /* 0x0000000101407547 */ /* 0x004fea000b800000 */
[----:B------:R-:W1:Y:S08]  /*1260*/  LDC.64 R4, c[0x0][0xb10] ;  /* 0x0002c400ff047b82 */ /* 0x000e700000000a00 */
[----:B------:R-:W2:Y:S08]  /*1270*/  LDC.64 R2, c[0x0][0xb18] ;  /* 0x0002c600ff027b82 */ /* 0x000eb00000000a00 */
[----:B------:R-:W4:Y:S08]  /*1280*/  LDC R6, c[0x0][0xb20] ;  /* 0x0002c800ff067b82 */ /* 0x000f300000000800 */
[----:B------:R-:W3:Y:S01]  /*1290*/  LDC R8, c[0x0][0xb0c] ;  /* 0x0002c300ff087b82 */ /* 0x000ee20000000800 */
[----:B-1----:R-:W-:-:S05]  /*12a0*/  IMAD.HI.U32 R4, R165, R4, RZ ;  /* 0x00000004a5047227 */ /* 0x002fca00078e00ff */
[----:B------:R-:W-:Y:S01]  /*12b0*/  SHF.R.U32.HI R4, RZ, R5, R4 ;  /* 0x00000005ff047219 */ /* 0x000fe20000011604 */
[----:B--2---:R-:W-:Y:S01]  /*12c0*/  IMAD.HI.U32 R3, R155, R3, RZ ;  /* 0x000000039b037227 */ /* 0x004fe200078e00ff */
[----:B------:R-:W-:-:S04]  /*12d0*/  ISETP.NE.AND P0, PT, R2, 0x1, PT ;  /* 0x000000010200780c */ /* 0x000fc80003f05270 */
[----:B----4-:R-:W-:-:S04]  /*12e0*/  SHF.R.U32.HI R6, RZ, R6, R3 ;  /* 0x00000006ff067219 */ /* 0x010fc80000011603 */
[----:B------:R-:W-:Y:S02]  /*12f0*/  SEL R3, R155, R6, !P0 ;  /* 0x000000069b037207 */ /* 0x000fe40004000000 */
[----:B---3--:R-:W-:-:S04]  /*1300*/  ISETP.NE.AND P1, PT, R8, 0x1, PT ;  /* 0x000000010800780c */ /* 0x008fc80003f25270 */
[----:B------:R-:W-:-:S05]  /*1310*/  SEL R4, R165, R4, !P1 ;  /* 0x00000004a5047207 */ /* 0x000fca0004800000 */
[----:B------:R-:W-:Y:S02]  /*1320*/  IMAD.IADD R5, R3, 0x1, -R4 ;  /* 0x0000000103057824 */ /* 0x000fe400078e0a04 */
[----:B------:R-:W-:Y:S02]  /*1330*/  IMAD.IADD R3, R4, 0x1, -R3 ;  /* 0x0000000104037824 */ /* 0x000fe400078e0a03 */
[----:B------:R-:W-:Y:S02]  /*1340*/  IMAD R165, R5, R8, R165 ;  /* 0x0000000805a57224 */ /* 0x000fe400078e02a5 */
[----:B------:R-:W-:-:S07]  /*1350*/  IMAD R155, R3, R2, R155 ;  /* 0x00000002039b7224 */ /* 0x000fce00078e029b */
.L_x_16:
[----:B------:R-:W-:Y:S01]  /*1360*/  BAR.SYNC.DEFER_BLOCKING 0x0 ;  /* 0x0000000000007b1d */ /* 0x000fe20000010000 */
[----:B------:R-:W-:Y:S01]  /*1370*/  UISETP.NE.AND UP1, UPT, UR8, 0x2, UPT ;  /* 0x000000020800788c */ /* 0x000fe2000bf25270 */
[----:B------:R-:W-:Y:S02]  /*1380*/  ISETP.NE.OR P5, PT, R0, 0x2, !P5 ;  /* 0x000000020000780c */ /* 0x000fe40006fa5670 */
[----:B------:R-:W-:-:S06]  /*1390*/  LOP3.LUT R2, R166, 0x1f, RZ, 0xc0, !PT ;  /* 0x0000001fa6027812 */ /* 0x000fcc00078ec0ff */
[----:B------:R-:W-:Y:S05]  /*13a0*/  BRA.U UP1, `(.L_x_17) ;  /* 0x0000001101c87547 */ /* 0x000fea000b800000 */
[----:B------:R-:W1:Y:S01]  /*13b0*/  LDCU UR13, c[0x0][0x38c] ;  /* 0x00007180ff0d77ac */ /* 0x000e620008000800 */
[----:B------:R-:W2:Y:S01]  /*13c0*/  LDC R9, c[0x0][0x370] ;  /* 0x0000dc00ff097b82 */ /* 0x000ea20000000800 */
[----:B------:R-:W-:Y:S01]  /*13d0*/  PLOP3.LUT P1, PT, PT, PT, UP2, 0x80, 0x8 ;  /* 0x000000000008781c */ /* 0x000fe20003f2f028 */
[----:B------:R-:W-:Y:S01]  /*13e0*/  IMAD.MOV.U32 R15, RZ, RZ, 0x1 ;  /* 0x00000001ff0f7424 */ /* 0x000fe200078e00ff */
[----:B------:R-:W-:Y:S01]  /*13f0*/  ISETP.EQ.OR P4, PT, R2, RZ, P5 ;  /* 0x000000ff0200720c */ /* 0x000fe20002f82670 */
[----:B------:R-:W-:Y:S01]  /*1400*/  IMAD.MOV.U32 R14, RZ, RZ, RZ ;  /* 0x000000ffff0e7224 */ /* 0x000fe200078e00ff */
[----:B------:R-:W-:Y:S02]  /*1410*/  PLOP3.LUT P1, PT, P1, PT, PT, 0x8, 0x80 ;  /* 0x000000000080781c */ /* 0x000fe40000f2e170 */
[----:B------:R-:W-:Y:S01]  /*1420*/  CS2R R12, SRZ ;  /* 0x00000000000c7805 */ /* 0x000fe2000001ff00 */
[----:B------:R-:W-:Y:S01]  /*1430*/  IMAD.MOV.U32 R10, RZ, RZ, 0x1 ;  /* 0x00000001ff0a7424 */ /* 0x000fe200078e00ff */
[----:B------:R-:W4:Y:S01]  /*1440*/  LDC R0, c[0x0][0x374] ;  /* 0x0000dd00ff007b82 */ /* 0x000f220000000800 */
[----:B------:R-:W2:Y:S01]  /*1450*/  LDCU.64 UR22, c[0x0][0x348] ;  /* 0x00006900ff1677ac */ /* 0x000ea20008000a00 */
[----:B------:R-:W-:Y:S01]  /*1460*/  UMOV UR6, URZ ;  /* 0x000000ff00067c82 */ /* 0x000fe20008000000 */
[----:B-1----:R-:W-:-:S04]  /*1470*/  UIADD3 UR5, UPT, UPT, UR13, 0x3f, URZ ;  /* 0x0000003f0d057890 */ /* 0x002fc8000fffe0ff */
[----:B------:R-:W-:-:S04]  /*1480*/  USHF.R.S32.HI UR4, URZ, 0x1f, UR5 ;  /* 0x0000001fff047899 */ /* 0x000fc80008011405 */
[----:B------:R-:W-:-:S04]  /*1490*/  ULEA.HI UR4, UR4, UR5, URZ, 0x6 ;  /* 0x0000000504047291 */ /* 0x000fc8000f8f30ff */
[----:B------:R-:W-:Y:S02]  /*14a0*/  USHF.R.S32.HI UR15, URZ, 0x6, UR4 ;  /* 0x00000006ff0f7899 */ /* 0x000fe40008011404 */
[----:B------:R-:W-:Y:S02]  /*14b0*/  UIADD3 UR4, UPT, UPT, UR13, -0x1, URZ ;  /* 0xffffffff0d047890 */ /* 0x000fe4000fffe0ff */
[----:B------:R-:W-:Y:S02]  /*14c0*/  UISETP.LT.U32.AND UP0, UPT, UR15, 0x7, UPT ;  /* 0x000000070f00788c */ /* 0x000fe4000bf01070 */
[----:B------:R-:W-:Y:S02]  /*14d0*/  UISETP.GE.U32.AND UP1, UPT, UR4, -0x7f, UPT ;  /* 0xffffff810400788c */ /* 0x000fe4000bf26070 */
[----:B------:R-:W-:Y:S02]  /*14e0*/  USEL UR14, UR15, 0x7, UP0 ;  /* 0x000000070f0e7887 */ /* 0x000fe40008000000 */
[----:B------:R-:W-:-:S02]  /*14f0*/  UIADD3 UR13, UPT, UPT, UR13, 0x7e, URZ ;  /* 0x0000007e0d0d7890 */ /* 0x000fc4000fffe0ff */
[----:B------:R-:W-:Y:S02]  /*1500*/  UIADD3 UR5, UPT, UPT, UR14, -0x1, URZ ;  /* 0xffffffff0e057890 */ /* 0x000fe4000fffe0ff */
[----:B------:R-:W-:-:S03]  /*1510*/  UIADD3 UR7, UPT, UPT, UR15, -UR14, URZ ;  /* 0x8000000e0f077290 */ /* 0x000fc6000fffe0ff */
[----:B------:R-:W-:-:S04]  /*1520*/  @UP1 UIADD3 UR5, UPT, UPT, UR14, URZ, URZ ;  /* 0x000000ff0e051290 */ /* 0x000fc8000fffe0ff */
[----:B--2---:R-:W-:-:S12]  /*1530*/  UIADD3 UR5, UPT, UPT, UR5, 0x1, URZ ;  /* 0x0000000105057890 */ /* 0x004fd8000fffe0ff */
.L_x_35:
[----:B------:R-:W-:Y:S01]  /*1540*/  UISETP.NE.AND UP0, UPT, UR37, URZ, UPT ;  /* 0x000000ff2500728c */ /* 0x000fe2000bf05270 */
[----:B------:R-:W1:Y:S08]  /*1550*/  S2UR UR37, SR_CgaCtaId ;  /* 0x00000000002579c3 */ /* 0x000e700000008800 */
[----:B------:R-:W-:Y:S05]  /*1560*/  BRA.U UP0, `(.L_x_18) ;  /* 0x0000000100347547 */ /* 0x000fea000b800000 */
[----:B------:R-:W2:Y:S01]  /*1570*/  S2R R2, SR_CgaCtaId ;  /* 0x0000000000027919 */ /* 0x000ea20000008800 */
[----:B------:R-:W-:-:S04]  /*1580*/  MOV R3, 0x400 ;  /* 0x0000040000037802 */ /* 0x000fc80000000f00 */
[----:B--2---:R-:W-:Y:S02]  /*1590*/  LEA R3, R2, R3, 0x18 ;  /* 0x0000000302037211 */ /* 0x004fe400078ec0ff */
[----:B------:R-:W-:-:S03]  /*15a0*/  SHF.L.U32 R2, R10, 0x1f, RZ ;  /* 0x0000001f0a027819 */ /* 0x000fc600000006ff */
[----:B------:R-:W-:-:S04]  /*15b0*/  IMAD R3, R12, 0x8, R3 ;  /* 0x000000080c037824 */ /* 0x000fc800078e0203 */
[----:B------:R-:W2:Y:S02]  /*15c0*/  SYNCS.PHASECHK.TRANS64.TRYWAIT P0, [R3+URZ+0x100], R2 ;  /* 0x00010002030075a7 */ /* 0x000ea400080011ff */
[----:B--2---:R-:W-:Y:S05]  /*15d0*/  @!P0 BRA `(.L_x_19) ;  /* 0x0000005400248947 */ /* 0x004fea0003800000 */
.L_x_98:
[----:B------:R-:W-:Y:S01]  /*15e0*/  VIADD R12, R12, 0x1 ;  /* 0x000000010c0c7836 */ /* 0x000fe20000000000 */
[----:B------:R2:W-:Y:S04]  /*15f0*/  SYNCS.ARRIVE.TRANS64.A1T0 RZ, [R3+URZ+0xf0], RZ ;  /* 0x0000f0ff03ff79a7 */ /* 0x0005e800081000ff */
[----:B------:R-:W-:-:S04]  /*1600*/  ISETP.NE.AND P0, PT, R12, 0x2, PT ;  /* 0x000000020c00780c */ /* 0x000fc80003f05270 */
[----:B------:R-:W-:Y:S02]  /*1610*/  SEL R12, R12, RZ, P0 ;  /* 0x000000ff0c0c7207 */ /* 0x000fe40000000000 */
[----:B--2---:R-:W-:-:S04]  /*1620*/  SEL R3, RZ, 0x1, P0 ;  /* 0x00000001ff037807 */ /* 0x004fc80000000000 */
[----:B------:R-:W-:-:S07]  /*1630*/  LOP3.LUT R10, R10, R3, RZ, 0x3c, !PT ;  /* 0x000000030a0a7212 */ /* 0x000fce00078e3cff */
.L_x_18:
[----:B------:R-:W-:Y:S01]  /*1640*/  UMOV UR4, 0x400 ;  /* 0x0000040000047882 */ /* 0x000fe20000000000 */
[----:B------:R-:W-:Y:S01]  /*1650*/  SHF.L.U32 R2, R15, 0x1f, RZ ;  /* 0x0000001f0f027819 */ /* 0x000fe200000006ff */
[----:B-1----:R-:W-:Y:S01]  /*1660*/  ULEA UR4, UR37, UR4, 0x18 ;  /* 0x0000000425047291 */ /* 0x002fe2000f8ec0ff */
[----:B------:R-:W-:Y:S01]  /*1670*/  R2UR UR35, R165 ;  /* 0x00000000a52372ca */ /* 0x000fe200000e0000 */
[----:B------:R-:W-:Y:S01]  /*1680*/  UISETP.GE.U32.AND UP0, UPT, UR13, 0x7f, UPT ;  /* 0x0000007f0d00788c */ /* 0x000fe2000bf06070 */
[----:B------:R-:W-:Y:S01]  /*1690*/  R2UR UR11, R155 ;  /* 0x000000009b0b72ca */ /* 0x000fe200000e0000 */
[----:B------:R-:W-:Y:S01]  /*16a0*/  ULEA UR8, UR6, UR4, 0x3 ;  /* 0x0000000406087291 */ /* 0x000fe2000f8e18ff */
[----:B------:R-:W-:-:S08]  /*16b0*/  UMOV UR24, URZ ;  /* 0x000000ff00187c82 */ /* 0x000fd00008000000 */
[----:B------:R1:W2:Y:S01]  /*16c0*/  SYNCS.PHASECHK.TRANS64.TRYWAIT P0, [UR8+0x38], R2 ;  /* 0x00003802ff0075a7 */ /* 0x0002a20008001108 */
[----:B------:R-:W-:Y:S02]  /*16d0*/  USHF.L.U32 UR35, UR35, 0x7, URZ ;  /* 0x0000000723237899 */ /* 0x000fe400080006ff */
[----:B------:R-:W-:Y:S01]  /*16e0*/  USHF.L.U32 UR11, UR11, 0x6, URZ ;  /* 0x000000060b0b7899 */ /* 0x000fe200080006ff */
[----:B------:R-:W-:Y:S11]  /*16f0*/  BRA.U !UP0, `(.L_x_20) ;  /* 0x0000000108a87547 */ /* 0x000ff6000b800000 */
[----:B------:R-:W-:Y:S01]  /*1700*/  UMOV UR16, URZ ;  /* 0x000000ff00107c82 */ /* 0x000fe20008000000 */
[----:B------:R-:W-:-:S05]  /*1710*/  UMOV UR17, UR6 ;  /* 0x0000000600117c82 */ /* 0x000fca0008000000 */
.L_x_25:
[----:B-1----:R-:W-:Y:S01]  /*1720*/  ULEA UR33, UR17, UR4, 0x3 ;  /* 0x0000000411217291 */ /* 0x002fe2000f8e18ff */
[----:B--2---:R-:W-:Y:S01]  /*1730*/  @!P5 MOV R3, 0x3000 ;  /* 0x000030000003d802 */ /* 0x004fe20000000f00 */
[----:B--2---:R-:W-:Y:S10]  /*1740*/  @P0 BRA `(.L_x_21) ;  /* 0x00000000000c0947 */ /* 0x004ff40003800000 */
[----:B------:R-:W-:-:S04]  /*1750*/  SHF.L.U32 R5, R15, 0x1f, RZ ;  /* 0x0000001f0f057819 */ /* 0x000fc800000006ff */
[----:B------:R-:W2:Y:S02]  /*1760*/  SYNCS.PHASECHK.TRANS64.TRYWAIT P0, [UR33+0x38], R5 ;  /* 0x00003805ff0075a7 */ /* 0x000ea40008001121 */
[----:B--2---:R-:W-:Y:S05]  /*1770*/  @!P0 BRA `(.L_x_22) ;  /* 0x0000005000d08947 */ /* 0x004fea0003800000 */
.L_x_21:
[----:B------:R2:W-:Y:S01]  /*1780*/  @!P5 SYNCS.ARRIVE.TRANS64 RZ, [UR33], R3 ;  /* 0x00000003ffffd9a7 */ /* 0x0005e20008000021 */
[----:B------:R-:W-:Y:S04]  /*1790*/  BSSY.RECONVERGENT B0, `(.L_x_23) ;  /* 0x0000003000007945 */ /* 0x000fe80003800200 */
[----:B------:R-:W-:Y:S05]  /*17a0*/  @P4 BRA `(.L_x_24) ;  /* 0x0000000000044947 */ /* 0x000fea0003800000 */
[----:B------:R-:W-:Y:S05]  /*17b0*/  BPT.TRAP 0x1 ;  /* 0x000000040000795c */ /* 0x000fea0000300000 */
.L_x_24:
[----:B------:R-:W-:Y:S05]  /*17c0*/  BSYNC.RECONVERGENT B0 ;  /* 0x0000000000007941 */ /* 0x000fea0003800200 */
.L_x_23:
[----:B------:R-:W-:Y:S02]  /*17d0*/  UIADD3 UR6, UPT, UPT, UR17, 0x1, URZ ;  /* 0x0000000111067890 */ /* 0x000fe4000fffe0ff */
[----:B------:R-:W-:Y:S02]  /*17e0*/  ULEA UR32, UR17, UR4, 0xd ;  /* 0x0000000411207291 */ /* 0x000fe4000f8e68ff */
[----:B------:R-:W-:Y:S02]  /*17f0*/  UISETP.NE.AND UP0, UPT, UR6, 0x7, UPT ;  /* 0x000000070600788c */ /* 0x000fe4000bf05270 */
[----:B------:R-:W-:Y:S02]  /*1800*/  UIADD3 UR26, UP1, UPT, UR22, 0x80, URZ ;  /* 0x00000080161a7890 */ /* 0x000fe4000ff3e0ff */
[----:B------:R-:W-:Y:S02]  /*1810*/  USEL UR9, URZ, 0x1, UP0 ;  /* 0x00000001ff097887 */ /* 0x000fe40008000000 */
[----:B------:R-:W-:-:S02]  /*1820*/  USEL UR6, UR6, URZ, UP0 ;  /* 0x000000ff06067287 */ /* 0x000fc40008000000 */
[----:B------:R-:W-:Y:S02]  /*1830*/  UIADD3 UR20, UP0, UPT, UR22, 0x180, URZ ;  /* 0x0000018016147890 */ /* 0x000fe4000ff1e0ff */
[----:B------:R-:W-:Y:S01]  /*1840*/  ULEA UR8, UR6, UR4, 0x3 ;  /* 0x0000000406087291 */ /* 0x000fe2000f8e18ff */
[----:B------:R-:W-:Y:S01]  /*1850*/  LOP3.LUT R15, R15, UR9, RZ, 0x3c, !PT ;  /* 0x000000090f0f7c12 */ /* 0x000fe2000f8e3cff */
[----:B------:R-:W-:Y:S02]  /*1860*/  USHF.L.U32 UR34, UR16, 0x6, URZ ;  /* 0x0000000610227899 */ /* 0x000fe400080006ff */
[----:B------:R-:W-:Y:S01]  /*1870*/  UIADD3.X UR27, UPT, UPT, URZ, UR23, URZ, UP1, !UPT ;  /* 0x00000017ff1b7290 */ /* 0x000fe20008ffe4ff */
[----:B-1----:R-:W-:Y:S01]  /*1880*/  SHF.L.U32 R2, R15, 0x1f, RZ ;  /* 0x0000001f0f027819 */ /* 0x002fe200000006ff */
[----:B------:R-:W-:Y:S02]  /*1890*/  UIADD3 UR32, UPT, UPT, UR32, 0x4400, URZ ;  /* 0x0000440020207890 */ /* 0x000fe4000fffe0ff */
[----:B------:R-:W-:Y:S01]  /*18a0*/  UIADD3.X UR21, UPT, UPT, URZ, UR23, URZ, UP0, !UPT ;  /* 0x00000017ff157290 */ /* 0x000fe200087fe4ff */
[----:B------:R1:W1:Y:S01]  /*18b0*/  SYNCS.PHASECHK.TRANS64.TRYWAIT P0, [UR8+0x38], R2 ;  /* 0x00003802ff0075a7 */ /* 0x0002620008001108 */
[----:B------:R-:W-:Y:S01]  /*18c0*/  ULEA UR8, UR17, UR4, 0xc ;  /* 0x0000000411087291 */ /* 0x000fe2000f8e60ff */
[----:B------:R-:W-:Y:S01]  /*18d0*/  UMOV UR18, 0x0 ;  /* 0x0000000000127882 */ /* 0x000fe20000000000 */
[----:B------:R-:W-:-:S02]  /*18e0*/  UMOV UR19, 0x10000000 ;  /* 0x1000000000137882 */ /* 0x000fc40000000000 */
[----:B------:R-:W-:Y:S01]  /*18f0*/  UIADD3 UR8, UPT, UPT, UR8, 0x12400, URZ ;  /* 0x0001240008087890 */ /* 0x000fe2000fffe0ff */
[----:B------:R1:W-:Y:S01]  /*1900*/  UTMALDG.3D [UR32], [UR26], desc[UR18] ;  /* 0x000012201a0075b4 */ /* 0x0003e20008011000 */
[----:B------:R-:W-:Y:S01]  /*1910*/  UMOV UR12, UR36 ;  /* 0x00000024000c7c82 */ /* 0x000fe20008000000 */
[----:B------:R-:W-:Y:S01]  /*1920*/  UMOV UR9, UR33 ;  /* 0x0000002100097c82 */ /* 0x000fe20008000000 */
[----:B------:R-:W-:Y:S01]  /*1930*/  UMOV UR10, UR34 ;  /* 0x00000022000a7c82 */ /* 0x000fe20008000000 */
[----:B------:R-:W-:Y:S01]  /*1940*/  UIADD3 UR16, UPT, UPT, UR16, 0x1, URZ ;  /* 0x0000000110107890 */ /* 0x000fe2000fffe0ff */
[----:B------:R-:W-:Y:S01]  /*1950*/  UMOV UR24, UR5 ;  /* 0x0000000500187c82 */ /* 0x000fe20008000000 */
[----:B------:R-:W-:Y:S02]  /*1960*/  UMOV UR17, UR6 ;  /* 0x0000000600117c82 */ /* 0x000fe40008000000 */
[----:B------:R1:W-:Y:S01]  /*1970*/  UTMALDG.3D [UR8], [UR20], desc[UR18] ;  /* 0x00001208140075b4 */ /* 0x0003e20008011000 */
[----:B------:R-:W-:-:S09]  /*1980*/  UISETP.NE.AND UP0, UPT, UR16, UR5, UPT ;  /* 0x000000051000728c */ /* 0x000fd2000bf05270 */
[----:B------:R-:W-:Y:S05]  /*1990*/  BRA.U UP0, `(.L_x_25) ;  /* 0xfffffffd00607547 */ /* 0x000fea000b83ffff */
.L_x_20:
[----:B-1----:R-:W-:Y:S01]  /*19a0*/  ULEA UR8, UR6, UR4, 0x3 ;  /* 0x0000000406087291 */ /* 0x002fe2000f8e18ff */
[----:B------:R-:W-:Y:S01]  /*19b0*/  SHF.L.U32 R2, R15, 0x1f, RZ ;  /* 0x0000001f0f027819 */ /* 0x000fe200000006ff */
[----:B------:R-:W-:Y:S01]  /*19c0*/  @!P1 SYNCS.ARRIVE.TRANS64.A1T0 RZ, [UR4+0x88], RZ ;  /* 0x000088ffffff99a7 */ /* 0x000fe20008100004 */
[----:B------:R-:W-:-:S06]  /*19d0*/  UISETP.GT.AND UP0, UPT, UR15, UR14, UPT ;  /* 0x0000000e0f00728c */ /* 0x000fcc000bf04270 */
[----:B--2---:R1:W2:Y:S03]  /*19e0*/  SYNCS.PHASECHK.TRANS64.TRYWAIT P0, [UR8+0x38], R2 ;  /* 0x00003802ff0075a7 */ /* 0x0042a60008001108 */
[----:B------:R-:W-:Y:S05]  /*19f0*/  BRA.U !UP0, `(.L_x_26) ;  /* 0x0000000108ac7547 */ /* 0x000fea000b800000 */
[----:B------:R-:W-:Y:S01]  /*1a00*/  UIADD3 UR21, UPT, UPT, UR7, UR24, URZ ;  /* 0x0000001807157290 */ /* 0x000fe2000fffe0ff */
[----:B------:R-:W-:-:S11]  /*1a10*/  UMOV UR25, UR6 ;  /* 0x0000000600197c82 */ /* 0x000fd60008000000 */
.L_x_31:
[----:B-1----:R-:W-:Y:S01]  /*1a20*/  ULEA UR17, UR25, UR4, 0x3 ;  /* 0x0000000419117291 */ /* 0x002fe2000f8e18ff */
[----:B--2---:R-:W-:Y:S01]  /*1a30*/  @!P5 MOV R3, 0x3000 ;  /* 0x000030000003d802 */ /* 0x004fe20000000f00 */
[----:B--2---:R-:W-:Y:S10]  /*1a40*/  @P0 BRA `(.L_x_27) ;  /* 0x00000000000c0947 */ /* 0x004ff40003800000 */
[----:B------:R-:W-:-:S04]  /*1a50*/  SHF.L.U32 R5, R15, 0x1f, RZ ;  /* 0x0000001f0f057819 */ /* 0x000fc800000006ff */
[----:B------:R-:W2:Y:S02]  /*1a60*/  SYNCS.PHASECHK.TRANS64.TRYWAIT P0, [UR17+0x38], R5 ;  /* 0x00003805ff0075a7 */ /* 0x000ea40008001111 */
[----:B--2---:R-:W-:Y:S05]  /*1a70*/  @!P0 BRA `(.L_x_28) ;  /* 0x0000005000288947 */ /* 0x004fea0003800000 */
.L_x_27:
[----:B------:R2:W-:Y:S01]  /*1a80*/  @!P5 SYNCS.ARRIVE.TRANS64 RZ, [UR17], R3 ;  /* 0x00000003ffffd9a7 */ /* 0x0005e20008000011 */
[----:B------:R-:W-:Y:S04]  /*1a90*/  BSSY.RECONVERGENT B0, `(.L_x_29) ;  /* 0x0000003000007945 */ /* 0x000fe80003800200 */
[----:B------:R-:W-:Y:S05]  /*1aa0*/  @P4 BRA `(.L_x_30) ;  /* 0x0000000000044947 */ /* 0x000fea0003800000 */
[----:B------:R-:W-:Y:S05]  /*1ab0*/  BPT.TRAP 0x1 ;  /* 0x000000040000795c */ /* 0x000fea0000300000 */
.L_x_30:
[----:B------:R-:W-:Y:S05]  /*1ac0*/  BSYNC.RECONVERGENT B0 ;  /* 0x0000000000007941 */ /* 0x000fea0003800200 */
.L_x_29:
        /* <DEDUP_REMOVED lines=10> */
[----:B------:R-:W-:Y:S01]  /*1b70*/  UIADD3 UR16, UPT, UPT, UR16, 0x4400, URZ ;  /* 0x0000440010107890 */ /* 0x000fe2000fffe0ff */
[----:B-1----:R-:W-:Y:S01]  /*1b80*/  SHF.L.U32 R2, R15, 0x1f, RZ ;  /* 0x0000001f0f027819 */ /* 0x002fe200000006ff */
[----:B------:R-:W-:Y:S02]  /*1b90*/  UIADD3.X UR31, UPT, UPT, URZ, UR23, URZ, UP1, !UPT ;  /* 0x00000017ff1f7290 */ /* 0x000fe40008ffe4ff */
[----:B------:R-:W-:Y:S01]  /*1ba0*/  UIADD3.X UR29, UPT, UPT, URZ, UR23, URZ, UP0, !UPT ;  /* 0x00000017ff1d7290 */ /* 0x000fe200087fe4ff */
[----:B------:R1:W1:Y:S01]  /*1bb0*/  SYNCS.PHASECHK.TRANS64.TRYWAIT P0, [UR8+0x38], R2 ;  /* 0x00003802ff0075a7 */ /* 0x0002620008001108 */
[----:B------:R-:W-:Y:S01]  /*1bc0*/  ULEA UR8, UR25, UR4, 0xc ;  /* 0x0000000419087291 */ /* 0x000fe2000f8e60ff */
[----:B------:R-:W-:Y:S01]  /*1bd0*/  UMOV UR26, 0x0 ;  /* 0x00000000001a7882 */ /* 0x000fe20000000000 */
[----:B------:R-:W-:-:S02]  /*1be0*/  UMOV UR27, 0x10000000 ;  /* 0x10000000001b7882 */ /* 0x000fc40000000000 */
[----:B------:R-:W-:Y:S01]  /*1bf0*/  UIADD3 UR8, UPT, UPT, UR8, 0x12400, URZ ;  /* 0x0001240008087890 */ /* 0x000fe2000fffe0ff */
[----:B------:R-:W-:Y:S01]  /*1c00*/  UMOV UR19, UR35 ;  /* 0x0000002300137c82 */ /* 0x000fe20008000000 */
[----:B------:R-:W-:Y:S01]  /*1c10*/  UMOV UR20, UR36 ;  /* 0x0000002400147c82 */ /* 0x000fe20008000000 */
[----:B------:R-:W-:Y:S01]  /*1c20*/  UMOV UR12, UR36 ;  /* 0x00000024000c7c82 */ /* 0x000fe20008000000 */
[----:B------:R-:W-:Y:S01]  /*1c30*/  UMOV UR9, UR17 ;  /* 0x0000001100097c82 */ /* 0x000fe20008000000 */
[----:B------:R-:W-:Y:S01]  /*1c40*/  UMOV UR10, UR18 ;  /* 0x00000012000a7c82 */ /* 0x000fe20008000000 */
[----:B------:R1:W-:Y:S01]  /*1c50*/  UTMALDG.3D [UR16], [UR30], desc[UR26] ;  /* 0x00001a101e0075b4 */ /* 0x0003e20008011000 */
[----:B------:R-:W-:Y:S01]  /*1c60*/  UIADD3 UR24, UPT, UPT, UR24, 0x1, URZ ;  /* 0x0000000118187890 */ /* 0x000fe2000fffe0ff */
[----:B------:R-:W-:-:S03]  /*1c70*/  UMOV UR25, UR6 ;  /* 0x0000000600197c82 */ /* 0x000fc60008000000 */
[----:B------:R-:W-:Y:S01]  /*1c80*/  UISETP.NE.AND UP0, UPT, UR24, UR21, UPT ;  /* 0x000000151800728c */ /* 0x000fe2000bf05270 */
[----:B------:R1:W-:Y:S08]  /*1c90*/  UTMALDG.3D [UR8], [UR28], desc[UR26] ;  /* 0x00001a081c0075b4 */ /* 0x0003f00008011000 */
[----:B------:R-:W-:Y:S05]  /*1ca0*/  BRA.U UP0, `(.L_x_31) ;  /* 0xfffffffd005c7547 */ /* 0x000fea000b83ffff */
.L_x_26:
[C---:B-1----:R-:W-:Y:S01]  /*1cb0*/  LEA R2, R14.reuse, UR4, 0x3 ;  /* 0x000000040e027c11 */ /* 0x042fe2000f8e18ff */
[----:B------:R-:W-:Y:S01]  /*1cc0*/  NOP ;  /* 0x0000000000007918 */ /* 0x000fe20000000000 */
[----:B--2---:R-:W-:Y:S02]  /*1cd0*/  SHF.L.U32 R3, R13, 0x1f, RZ ;  /* 0x0000001f0d037819 */ /* 0x004fe400000006ff */
[----:B------:R-:W-:Y:S02]  /*1ce0*/  LEA R4, R14, UR4, 0x4 ;  /* 0x000000040e047c11 */ /* 0x000fe4000f8e20ff */
[----:B------:R-:W1:Y:S02]  /*1cf0*/  SYNCS.PHASECHK.TRANS64.TRYWAIT P0, [R2+URZ+0x90], R3 ;  /* 0x00009003020075a7 */ /* 0x000e6400080011ff */
[----:B-1----:R-:W-:Y:S05]  /*1d00*/  @!P0 BRA `(.L_x_32) ;  /* 0x0000004c009c8947 */ /* 0x002fea0003800000 */
.L_x_101:
[----:B------:R-:W2:Y:S01]  /*1d10*/  LDS.128 R4, [R4+0x120] ;  /* 0x0001200004047984 */ /* 0x000ea20000000c00 */
[----:B---3--:R-:W-:Y:S01]  /*1d20*/  ISETP.GE.AND P0, PT, R72, 0x1, PT ;  /* 0x000000014800780c */ /* 0x008fe20003f06270 */
[----:B-1----:R-:W-:Y:S01]  /*1d30*/  VIADD R2, R2, 0xa0 ;  /* 0x000000a002027836 */ /* 0x002fe20000000000 */
[----:B------:R-:W-:Y:S01]  /*1d40*/  @!PT LDS RZ, [RZ] ;  /* 0x00000000fffff984 */ /* 0x000fe20000000800 */
[----:B------:R-:W-:Y:S01]  /*1d50*/  @!PT LDS RZ, [RZ] ;  /* 0x00000000fffff984 */ /* 0x000fe20000000800 */
[----:B------:R-:W-:Y:S01]  /*1d60*/  @!PT LDS RZ, [RZ] ;  /* 0x00000000fffff984 */ /* 0x000fe20000000800 */
[----:B------:R-:W-:Y:S01]  /*1d70*/  @!PT LDS RZ, [RZ] ;  /* 0x00000000fffff984 */ /* 0x000fe20000000800 */
[----:B------:R1:W-:Y:S06]  /*1d80*/  MEMBAR.ALL.CTA ;  /* 0x0000000000007992 */ /* 0x0003ec0000008000 */
[----:B-1----:R-:W1:Y:S01]  /*1d90*/  FENCE.VIEW.ASYNC.S ;  /* 0x00000000000073c6 */ /* 0x002e620000000000 */
[----:B------:R-:W-:-:S04]  /*1da0*/  PRMT R2, RZ, 0x654, R2 ;  /* 0x00000654ff027816 */ /* 0x000fc80000000002 */
[----:B-1----:R1:W-:Y:S01]  /*1db0*/  SYNCS.ARRIVE.TRANS64.RED.A1T0 RZ, [R2+URZ], RZ ;  /* 0x000000ff02ff79a7 */ /* 0x0023e200081004ff */
[----:B--2---:R-:W-:-:S13]  /*1dc0*/  LOP3.LUT P2, RZ, R6, 0x1, RZ, 0xc0, !PT ;  /* 0x0000000106ff7812 */ /* 0x004fda000784c0ff */
[----:B------:R-:W-:Y:S01]  /*1dd0*/  @P2 SHF.R.U32.HI R3, RZ, 0x10, R5 ;  /* 0x00000010ff032819 */ /* 0x000fe20000011605 */
[----:B------:R-:W-:Y:S01]  /*1de0*/  VOTEU.ANY UP0, P2 ;  /* 0x0000000000ff7886 */ /* 0x000fe20001000100 */
[----:B------:R-:W-:Y:S02]  /*1df0*/  @P2 MOV R11, R4 ;  /* 0x00000004000b2202 */ /* 0x000fe40000000f00 */
[----:B------:R-:W-:Y:S02]  /*1e00*/  @P2 R2UR.BROADCAST UR8, R3 ;  /* 0x00000000030822ca */ /* 0x000fe400008e0000 */
[----:B------:R-:W-:-:S11]  /*1e10*/  @P2 LOP3.LUT R8, R5, 0xffff, RZ, 0xc0, !PT ;  /* 0x0000ffff05082812 */ /* 0x000fd600078ec0ff */
[----:B------:R-:W-:Y:S01]  /*1e20*/  @UP0 UMOV UR36, UR8 ;  /* 0x0000000800240c82 */ /* 0x000fe20008000000 */
[----:B-1----:R-:W-:Y:S05]  /*1e30*/  @!P0 BRA `(.L_x_33) ;  /* 0x0000000000b88947 */ /* 0x002fea0003800000 */
[----:B------:R-:W4:Y:S01]  /*1e40*/  LDC.64 R4, c[0x0][0xb18] ;  /* 0x0002c600ff047b82 */ /* 0x000f220000000a00 */
[----:B------:R-:W-:-:S07]  /*1e50*/  ISETP.NE.AND P3, PT, R72, 0x1, PT ;  /* 0x000000014800780c */ /* 0x000fce0003f65270 */
[----:B------:R-:W1:Y:S08]  /*1e60*/  LDC.64 R6, c[0x0][0xb10] ;  /* 0x0002c400ff067b82 */ /* 0x000e700000000a00 */
[----:B------:R-:W2:Y:S08]  /*1e70*/  LDC R16, c[0x0][0xb20] ;  /* 0x0002c800ff107b82 */ /* 0x000eb00000000800 */
[----:B------:R-:W3:Y:S01]  /*1e80*/  LDC R18, c[0x0][0xb0c] ;  /* 0x0002c300ff127b82 */ /* 0x000ee20000000800 */
[----:B----4-:R-:W-:Y:S01]  /*1e90*/  IMAD.HI.U32 R17, R0, R5, RZ ;  /* 0x0000000500117227 */ /* 0x010fe200078e00ff */
[----:B------:R-:W-:-:S03]  /*1ea0*/  ISETP.NE.AND P0, PT, R4, 0x1, PT ;  /* 0x000000010400780c */ /* 0x000fc60003f05270 */
[----:B------:R-:W-:-:S03]  /*1eb0*/  IMAD.HI.U32 R5, R8, R5, RZ ;  /* 0x0000000508057227 */ /* 0x000fc600078e00ff */
[----:B------:R-:W4:Y:S01]  /*1ec0*/  LDC.64 R2, c[0x0][0xb28] ;  /* 0x0002ca00ff027b82 */ /* 0x000f220000000a00 */
[----:B-1----:R-:W-:-:S04]  /*1ed0*/  IMAD.HI.U32 R20, R9, R6, RZ ;  /* 0x0000000609147227 */ /* 0x002fc800078e00ff */
[----:B------:R-:W-:Y:S01]  /*1ee0*/  IMAD.HI.U32 R22, R11, R6, RZ ;  /* 0x000000060b167227 */ /* 0x000fe200078e00ff */
[----:B------:R-:W-:Y:S02]  /*1ef0*/  SHF.R.U32.HI R20, RZ, R7, R20 ;  /* 0x00000007ff147219 */ /* 0x000fe40000011614 */
[-C--:B--2---:R-:W-:Y:S02]  /*1f00*/  SHF.R.U32.HI R17, RZ, R16.reuse, R17 ;  /* 0x00000010ff117219 */ /* 0x084fe40000011611 */
[----:B------:R-:W-:Y:S02]  /*1f10*/  SHF.R.U32.HI R5, RZ, R16, R5 ;  /* 0x00000010ff057219 */ /* 0x000fe40000011605 */
[----:B------:R-:W-:Y:S02]  /*1f20*/  SEL R17, R0, R17, !P0 ;  /* 0x0000001100117207 */ /* 0x000fe40004000000 */
[----:B------:R-:W-:Y:S02]  /*1f30*/  SHF.R.U32.HI R22, RZ, R7, R22 ;  /* 0x00000007ff167219 */ /* 0x000fe40000011616 */
[----:B---3--:R-:W-:-:S02]  /*1f40*/  ISETP.NE.AND P1, PT, R18, 0x1, PT ;  /* 0x000000011200780c */ /* 0x008fc40003f25270 */
[----:B------:R-:W-:Y:S02]  /*1f50*/  SEL R5, R8, R5, !P0 ;  /* 0x0000000508057207 */ /* 0x000fe40004000000 */
[----:B------:R-:W-:Y:S02]  /*1f60*/  SEL R19, R9, R20, !P1 ;  /* 0x0000001409137207 */ /* 0x000fe40004800000 */
[----:B------:R-:W-:Y:S01]  /*1f70*/  SEL R7, R11, R22, !P1 ;  /* 0x000000160b077207 */ /* 0x000fe20004800000 */
[----:B----4-:R-:W-:-:S04]  /*1f80*/  IMAD.HI.U32 R20, R17, R2, RZ ;  /* 0x0000000211147227 */ /* 0x010fc800078e00ff */
[----:B------:R-:W-:Y:S01]  /*1f90*/  IMAD.HI.U32 R6, R19, R2, RZ ;  /* 0x0000000213067227 */ /* 0x000fe200078e00ff */
[----:B------:R-:W-:-:S04]  /*1fa0*/  @P3 SHF.R.U32.HI R17, RZ, R3, R20 ;  /* 0x00000003ff113219 */ /* 0x000fc80000011614 */
[----:B------:R-:W-:Y:S01]  /*1fb0*/  @P3 SHF.R.U32.HI R19, RZ, R3, R6 ;  /* 0x00000003ff133219 */ /* 0x000fe20000011606 */
[----:B------:R-:W-:-:S04]  /*1fc0*/  IMAD R17, R72, R17, RZ ;  /* 0x0000001148117224 */ /* 0x000fc800078e02ff */
[----:B------:R-:W-:Y:S01]  /*1fd0*/  IMAD R6, R72, R19, RZ ;  /* 0x0000001348067224 */ /* 0x000fe200078e02ff */
[C---:B------:R-:W-:Y:S02]  /*1fe0*/  ISETP.GE.AND P0, PT, R5.reuse, R17, PT ;  /* 0x000000110500720c */ /* 0x040fe40003f06270 */
[----:B------:R-:W-:Y:S02]  /*1ff0*/  IADD3 R17, PT, PT, -R5, RZ, RZ ;  /* 0x000000ff05117210 */ /* 0x000fe40007ffe1ff */
[----:B------:R-:W-:Y:S01]  /*2000*/  ISETP.GE.OR P0, PT, R7, R6, P0 ;  /* 0x000000060700720c */ /* 0x000fe20000706670 */
[----:B------:R-:W-:-:S04]  /*2010*/  IMAD.HI.U32 R6, R5, R2, RZ ;  /* 0x0000000205067227 */ /* 0x000fc800078e00ff */
[----:B------:R-:W-:Y:S01]  /*2020*/  IMAD R8, R4, R17, R8 ;  /* 0x0000001104087224 */ /* 0x000fe200078e0208 */
[----:B------:R-:W-:-:S04]  /*2030*/  SHF.R.U32.HI R6, RZ, R3, R6 ;  /* 0x00000003ff067219 */ /* 0x000fc80000011606 */
[----:B------:R-:W-:-:S03]  /*2040*/  SEL R6, R5, R6, !P3 ;  /* 0x0000000605067207 */ /* 0x000fc60005800000 */
[----:B------:R-:W-:-:S04]  /*2050*/  @!P0 IMAD.HI.U32 R16, R7, R2, RZ ;  /* 0x0000000207108227 */ /* 0x000fc800078e00ff */
[----:B------:R-:W-:Y:S01]  /*2060*/  IMAD.MOV R2, RZ, RZ, -R6 ;  /* 0x000000ffff027224 */ /* 0x000fe200078e0a06 */
[----:B------:R-:W-:-:S03]  /*2070*/  @!P0 SHF.R.U32.HI R16, RZ, R3, R16 ;  /* 0x00000003ff108219 */ /* 0x000fc60000011610 */
[----:B------:R-:W-:Y:S01]  /*2080*/  IMAD R2, R72, R2, R5 ;  /* 0x0000000248027224 */ /* 0x000fe200078e0205 */
[----:B------:R-:W-:-:S05]  /*2090*/  @!P0 SEL R3, R7, R16, !P3 ;  /* 0x0000001007038207 */ /* 0x000fca0005800000 */
[--C-:B------:R-:W-:Y:S02]  /*20a0*/  @!P0 IMAD.IADD R6, R6, 0x1, -R3.reuse ;  /* 0x0000000106068824 */ /* 0x100fe400078e0a03 */
[----:B------:R-:W-:Y:S01]  /*20b0*/  @!P0 IMAD R3, R2, R19, R3 ;  /* 0x0000001302038224 */ /* 0x000fe200078e0203 */
[----:B------:R-:W-:Y:S01]  /*20c0*/  IADD3 R2, PT, PT, -R7, RZ, RZ ;  /* 0x000000ff07027210 */ /* 0x000fe20007ffe1ff */
[----:B------:R-:W-:Y:S02]  /*20d0*/  @!P0 IMAD R5, R72, R6, R7 ;  /* 0x0000000648058224 */ /* 0x000fe400078e0207 */
[----:B------:R-:W-:Y:S02]  /*20e0*/  @!P0 IMAD.MOV.U32 R7, RZ, RZ, R3 ;  /* 0x000000ffff078224 */ /* 0x000fe400078e0003 */
[----:B------:R-:W-:Y:S02]  /*20f0*/  IMAD R2, R18, R2, R11 ;  /* 0x0000000212027224 */ /* 0x000fe400078e020b */
[----:B------:R-:W-:-:S02]  /*2100*/  IMAD R8, R5, R4, R8 ;  /* 0x0000000405087224 */ /* 0x000fc400078e0208 */
[----:B------:R-:W-:Y:S02]  /*2110*/  IMAD R11, R7, R18, R2 ;  /* 0x00000012070b7224 */ /* 0x000fe400078e0202 */
.L_x_33:
[----:B------:R-:W1:Y:S02]  /*2120*/  LDCU UR8, c[0x0][0xb30] ;  /* 0x00016600ff0877ac */ /* 0x000e640008000800 */
[----:B-1----:R-:W-:-:S09]  /*2130*/  UISETP.NE.AND UP0, UPT, UR8, 0x1, UPT ;  /* 0x000000010800788c */ /* 0x002fd2000bf05270 */
[----:B------:R-:W-:Y:S05]  /*2140*/  BRA.U UP0, `(.L_x_34) ;  /* 0x0000000100407547 */ /* 0x000fea000b800000 */
[----:B------:R-:W1:Y:S08]  /*2150*/  LDC.64 R4, c[0x0][0xb10] ;  /* 0x0002c400ff047b82 */ /* 0x000e700000000a00 */
[----:B------:R-:W2:Y:S08]  /*2160*/  LDC.64 R2, c[0x0][0xb18] ;  /* 0x0002c600ff027b82 */ /* 0x000eb00000000a00 */
[----:B------:R-:W3:Y:S08]  /*2170*/  LDC R6, c[0x0][0xb20] ;  /* 0x0002c800ff067b82 */ /* 0x000ef00000000800 */
[----:B------:R-:W4:Y:S01]  /*2180*/  LDC R16, c[0x0][0xb0c] ;  /* 0x0002c300ff107b82 */ /* 0x000f220000000800 */
[----:B-1----:R-:W-:-:S05]  /*2190*/  IMAD.HI.U32 R4, R11, R4, RZ ;  /* 0x000000040b047227 */ /* 0x002fca00078e00ff */
[----:B------:R-:W-:Y:S01]  /*21a0*/  SHF.R.U32.HI R4, RZ, R5, R4 ;  /* 0x00000005ff047219 */ /* 0x000fe20000011604 */
[----:B--2---:R-:W-:Y:S01]  /*21b0*/  IMAD.HI.U32 R3, R8, R3, RZ ;  /* 0x0000000308037227 */ /* 0x004fe200078e00ff */
[----:B------:R-:W-:-:S04]  /*21c0*/  ISETP.NE.AND P0, PT, R2, 0x1, PT ;  /* 0x000000010200780c */ /* 0x000fc80003f05270 */
[----:B---3--:R-:W-:-:S04]  /*21d0*/  SHF.R.U32.HI R3, RZ, R6, R3 ;  /* 0x00000006ff037219 */ /* 0x008fc80000011603 */
[----:B------:R-:W-:Y:S02]  /*21e0*/  SEL R3, R8, R3, !P0 ;  /* 0x0000000308037207 */ /* 0x000fe40004000000 */
[----:B----4-:R-:W-:-:S04]  /*21f0*/  ISETP.NE.AND P1, PT, R16, 0x1, PT ;  /* 0x000000011000780c */ /* 0x010fc80003f25270 */
[----:B------:R-:W-:-:S05]  /*2200*/  SEL R4, R11, R4, !P1 ;  /* 0x000000040b047207 */ /* 0x000fca0004800000 */
[----:B------:R-:W-:Y:S02]  /*2210*/  IMAD.IADD R5, R3, 0x1, -R4 ;  /* 0x0000000103057824 */ /* 0x000fe400078e0a04 */
[----:B------:R-:W-:Y:S02]  /*2220*/  IMAD.IADD R3, R4, 0x1, -R3 ;  /* 0x0000000104037824 */ /* 0x000fe400078e0a03 */
[----:B------:R-:W-:Y:S02]  /*2230*/  IMAD R11, R5, R16, R11 ;  /* 0x00000010050b7224 */ /* 0x000fe400078e020b */
[----:B------:R-:W-:-:S07]  /*2240*/  IMAD R8, R3, R2, R8 ;  /* 0x0000000203087224 */ /* 0x000fce00078e0208 */
.L_x_34:
[----:B------:R-:W-:Y:S01]  /*2250*/  VIADD R14, R14, 0x1 ;  /* 0x000000010e0e7836 */ /* 0x000fe20000000000 */
[----:B------:R-:W-:Y:S01]  /*2260*/  PLOP3.LUT P1, PT, PT, PT, PT, 0x80, 0x8 ;  /* 0x000000000008781c */ /* 0x000fe20003f2f070 */
[----:B------:R-:W-:Y:S02]  /*2270*/  IMAD.IADD R165, R11, 0x1, R154 ;  /* 0x000000010ba57824 */ /* 0x000fe400078e029a */
[----:B------:R-:W-:Y:S01]  /*2280*/  IMAD.IADD R155, R8, 0x1, R143 ;  /* 0x00000001089b7824 */ /* 0x000fe200078e028f */
[----:B------:R-:W-:-:S04]  /*2290*/  ISETP.NE.AND P0, PT, R14, 0x2, PT ;  /* 0x000000020e00780c */ /* 0x000fc80003f05270 */
[----:B------:R-:W-:Y:S02]  /*22a0*/  SEL R2, RZ, 0x1, P0 ;  /* 0x00000001ff027807 */ /* 0x000fe40000000000 */
[----:B------:R-:W-:Y:S02]  /*22b0*/  SEL R14, R14, RZ, P0 ;  /* 0x000000ff0e0e7207 */ /* 0x000fe40000000000 */
[----:B------:R-:W-:Y:S01]  /*22c0*/  LOP3.LUT R13, R13, R2, RZ, 0x3c, !PT ;  /* 0x000000020d0d7212 */ /* 0x000fe200078e3cff */
[----:B------:R-:W-:Y:S06]  /*22d0*/  @P2 BRA `(.L_x_35) ;  /* 0xfffffff000982947 */ /* 0x000fec000383ffff */
[----:B------:R-:W-:Y:S01]  /*22e0*/  UIADD3 UR4, UPT, UPT, UR4, 0x38, URZ ;  /* 0x0000003804047890 */ /* 0x000fe2000fffe0ff */
[----:B------:R-:W-:-:S03]  /*22f0*/  SHF.L.U32 R3, R15, 0x1f, RZ ;  /* 0x0000001f0f037819 */ /* 0x000fc600000006ff */
[----:B------:R-:W-:-:S09]  /*2300*/  ULEA UR5, UR6, UR4, 0x3 ;  /* 0x0000000406057291 */ /* 0x000fd2000f8e18ff */
[----:B------:R-:W1:Y:S02]  /*2310*/  SYNCS.PHASECHK.TRANS64.TRYWAIT P0, [UR5], R3 ;  /* 0x00000003ff0075a7 */ /* 0x000e640008001105 */
[----:B-1----:R-:W-:Y:S05]  /*2320*/  @!P0 BRA `(.L_x_36) ;  /* 0x0000004800288947 */ /* 0x002fea0003800000 */
.L_x_103:
[----:B------:R-:W-:-:S04]  /*2330*/  UIADD3 UR6, UPT, UPT, UR6, 0x1, URZ ;  /* 0x0000000106067890 */ /* 0x000fc8000fffe0ff */
[----:B------:R-:W-:-:S04]  /*2340*/  UISETP.NE.AND UP0, UPT, UR6, 0x7, UPT ;  /* 0x000000070600788c */ /* 0x000fc8000bf05270 */
[----:B------:R-:W-:Y:S02]  /*2350*/  USEL UR7, URZ, 0x1, UP0 ;  /* 0x00000001ff077887 */ /* 0x000fe40008000000 */
[----:B------:R-:W-:-:S04]  /*2360*/  USEL UR6, UR6, URZ, UP0 ;  /* 0x000000ff06067287 */ /* 0x000fc80008000000 */
[----:B------:R-:W-:Y:S01]  /*2370*/  ULEA UR5, UR6, UR4, 0x3 ;  /* 0x0000000406057291 */ /* 0x000fe2000f8e18ff */
[----:B------:R-:W-:-:S04]  /*2380*/  LOP3.LUT R2, R15, UR7, RZ, 0x3c, !PT ;  /* 0x000000070f027c12 */ /* 0x000fc8000f8e3cff */
[----:B-1----:R-:W-:-:S04]  /*2390*/  SHF.L.U32 R3, R2, 0x1f, RZ ;  /* 0x0000001f02037819 */ /* 0x002fc800000006ff */
[----:B------:R-:W1:Y:S02]  /*23a0*/  SYNCS.PHASECHK.TRANS64.TRYWAIT P0, [UR5], R3 ;  /* 0x00000003ff0075a7 */ /* 0x000e640008001105 */
[----:B-1----:R-:W-:Y:S05]  /*23b0*/  @!P0 BRA `(.L_x_37) ;  /* 0x00000048001c8947 */ /* 0x002fea0003800000 */
.L_x_105:
        /* <DEDUP_REMOVED lines=9> */
.L_x_107:
        /* <DEDUP_REMOVED lines=9> */
.L_x_109:
        /* <DEDUP_REMOVED lines=9> */
.L_x_111:
        /* <DEDUP_REMOVED lines=9> */
.L_x_113:
[----:B------:R-:W-:-:S04]  /*2600*/  UIADD3 UR6, UPT, UPT, UR6, 0x1, URZ ;  /* 0x0000000106067890 */ /* 0x000fc8000fffe0ff */
[----:B------:R-:W-:-:S04]  /*2610*/  UISETP.NE.AND UP0, UPT, UR6, 0x7, UPT ;  /* 0x000000070600788c */ /* 0x000fc8000bf05270 */
[----:B------:R-:W-:Y:S02]  /*2620*/  USEL UR5, URZ, 0x1, UP0 ;  /* 0x00000001ff057887 */ /* 0x000fe40008000000 */
[----:B------:R-:W-:-:S04]  /*2630*/  USEL UR6, UR6, URZ, UP0 ;  /* 0x000000ff06067287 */ /* 0x000fc80008000000 */
[----:B------:R-:W-:Y:S01]  /*2640*/  ULEA UR6, UR6, UR4, 0x3 ;  /* 0x0000000406067291 */ /* 0x000fe2000f8e18ff */
[----:B-1----:R-:W-:-:S04]  /*2650*/  LOP3.LUT R3, R2, UR5, RZ, 0x3c, !PT ;  /* 0x0000000502037c12 */ /* 0x002fc8000f8e3cff */
[----:B------:R-:W-:Y:S01]  /*2660*/  SHF.L.U32 R3, R3, 0x1f, RZ ;  /* 0x0000001f03037819 */ /* 0x000fe200000006ff */
[----:B----4-:R-:W-:-:S07]  /*2670*/  IMAD.U32 R0, RZ, RZ, UR6 ;  /* 0x00000006ff007e24 */ /* 0x010fce000f8e00ff */
.L_x_42:
[----:B-1----:R1:W2:Y:S02]  /*2680*/  SYNCS.PHASECHK.TRANS64.TRYWAIT P0, [R0+URZ], R3 ;  /* 0x00000003000075a7 */ /* 0x0022a400080011ff */
[----:B--2---:R-:W-:Y:S05]  /*2690*/  @!P0 NANOSLEEP.SYNCS 0x989680 ;  /* 0x009896800000895d */ /* 0x004fea0003900000 */
[----:B------:R-:W2:Y:S02]  /*26a0*/  @!P0 SYNCS.PHASECHK.TRANS64 P0, [R0+URZ], R3 ;  /* 0x00000003000085a7 */ /* 0x000ea400080010ff */
[----:B--2---:R-:W-:Y:S05]  /*26b0*/  @P0 EXIT ;  /* 0x000000000000094d */ /* 0x004fea0003800000 */
[----:B------:R-:W-:Y:S05]  /*26c0*/  BRA `(.L_x_42) ;  /* 0xfffffffc00ec7947 */ /* 0x000fea000383ffff */
.L_x_17:
[----:B------:R-:W-:-:S04]  /*26d0*/  UISETP.NE.AND UP1, UPT, UR37, URZ, UPT ;  /* 0x000000ff2500728c */ /* 0x000fc8000bf25270 */
[----:B------:R-:W-:-:S09]  /*26e0*/  UISETP.NE.OR UP1, UPT, UR8, 0x1, UP1 ;  /* 0x000000010800788c */ /* 0x000fd20008f25670 */
[----:B------:R-:W-:Y:S05]  /*26f0*/  BRA.U UP1, `(.L_x_43) ;  /* 0x0000000501487547 */ /* 0x000fea000b800000 */
[----:B------:R-:W-:Y:S01]  /*2700*/  ISETP.NE.AND P2, PT, R2, RZ, PT ;  /* 0x000000ff0200720c */ /* 0x000fe20003f45270 */
[----:B------:R-:W-:Y:S01]  /*2710*/  IMAD.MOV.U32 R12, RZ, RZ, 0x1 ;  /* 0x00000001ff0c7424 */ /* 0x000fe200078e00ff */
[----:B------:R-:W-:Y:S02]  /*2720*/  CS2R R10, SRZ ;  /* 0x00000000000a7805 */ /* 0x000fe4000001ff00 */
[----:B------:R-:W-:Y:S01]  /*2730*/  CS2R R8, SRZ ;  /* 0x0000000000087805 */ /* 0x000fe2000001ff00 */
[----:B------:R-:W-:Y:S01]  /*2740*/  UMOV UR4, 0x400 ;  /* 0x0000040000047882 */ /* 0x000fe20000000000 */
[----:B------:R-:W-:Y:S01]  /*2750*/  UMOV UR6, URZ ;  /* 0x000000ff00067c82 */ /* 0x000fe20008000000 */
[----:B------:R-:W-:-:S12]  /*2760*/  ULEA UR37, UR37, UR4, 0x18 ;  /* 0x0000000425257291 */ /* 0x000fd8000f8ec0ff */
.L_x_47:
[----:B------:R-:W-:Y:S02]  /*2770*/  LEA R0, R8, UR37, 0x3 ;  /* 0x0000002508007c11 */ /* 0x000fe4000f8e18ff */
[----:B------:R-:W-:-:S03]  /*2780*/  SHF.L.U32 R5, R9, 0x1f, RZ ;  /* 0x0000001f09057819 */ /* 0x000fc600000006ff */
[----:B------:R-:W-:Y:S01]  /*2790*/  VIADD R4, R0, 0x100 ;  /* 0x0000010000047836 */ /* 0x000fe20000000000 */
[----:B------:R-:W1:Y:S02]  /*27a0*/  SYNCS.PHASECHK.TRANS64.TRYWAIT P0, [R0+URZ+0xf0], R5 ;  /* 0x0000f005000075a7 */ /* 0x000e6400080011ff */
[----:B-1----:R-:W-:Y:S05]  /*27b0*/  @!P0 BRA `(.L_x_44) ;  /* 0x0000004400948947 */ /* 0x002fea0003800000 */
.L_x_114:
[----:B------:R-:W-:Y:S01]  /*27c0*/  ULEA UR5, UR6, UR37, 0x3 ;  /* 0x0000002506057291 */ /* 0x000fe2000f8e18ff */
[----:B------:R-:W-:Y:S02]  /*27d0*/  PRMT R4, RZ, 0x654, R4 ;  /* 0x00000654ff047816 */ /* 0x000fe40000000004 */
[----:B-1----:R-:W-:Y:S01]  /*27e0*/  SHF.L.U32 R5, R12, 0x1f, RZ ;  /* 0x0000001f0c057819 */ /* 0x002fe200000006ff */
[----:B------:R-:W-:Y:S01]  /*27f0*/  UIADD3 UR4, UPT, UPT, UR5, 0x90, URZ ;  /* 0x0000009005047890 */ /* 0x000fe2000fffe0ff */
[----:B------:R1:W-:Y:S05]  /*2800*/  SYNCS.ARRIVE.TRANS64.RED.A1T0 RZ, [R4+URZ], RZ ;  /* 0x000000ff04ff79a7 */ /* 0x0003ea00081004ff */
[----:B------:R-:W-:Y:S01]  /*2810*/  IMAD.U32 R7, RZ, RZ, UR4 ;  /* 0x00000004ff077e24 */ /* 0x000fe2000f8e00ff */
[----:B------:R-:W2:Y:S04]  /*2820*/  SYNCS.PHASECHK.TRANS64.TRYWAIT P0, [UR5+0xa0], R5 ;  /* 0x0000a005ff0075a7 */ /* 0x000ea80008001105 */
[----:B------:R-:W-:Y:S01]  /*2830*/  PRMT R6, R2, 0x654, R7 ;  /* 0x0000065402067816 */ /* 0x000fe20000000007 */
[----:B-1----:R-:W-:Y:S01]  /*2840*/  @!P2 IMAD.MOV.U32 R4, RZ, RZ, 0x10 ;  /* 0x00000010ff04a424 */ /* 0x002fe200078e00ff */
[----:B--2---:R-:W-:Y:S06]  /*2850*/  @!P0 BRA `(.L_x_45) ;  /* 0x0000004400808947 */ /* 0x004fec0003800000 */
.L_x_116:
[----:B------:R-:W-:Y:S01]  /*2860*/  ULEA UR4, UR6, UR37, 0x4 ;  /* 0x0000002506047291 */ /* 0x000fe2000f8e20ff */
[----:B------:R-:W-:Y:S01]  /*2870*/  SEL R3, R6, R3, !P2 ;  /* 0x0000000306037207 */ /* 0x000fe20005000000 */
[----:B------:R-:W-:Y:S01]  /*2880*/  UIADD3 UR5, UPT, UPT, UR5, 0x90, URZ ;  /* 0x0000009005057890 */ /* 0x000fe2000fffe0ff */
[----:B-1----:R-:W-:Y:S01]  /*2890*/  LEA R0, R11, UR37, 0x3 ;  /* 0x000000250b007c11 */ /* 0x002fe2000f8e18ff */
[----:B------:R-:W-:Y:S01]  /*28a0*/  UIADD3 UR4, UPT, UPT, UR4, 0x120, URZ ;  /* 0x0000012004047890 */ /* 0x000fe2000fffe0ff */
[----:B------:R-:W-:Y:S01]  /*28b0*/  SHF.L.U32 R5, R10, 0x1f, RZ ;  /* 0x0000001f0a057819 */ /* 0x000fe200000006ff */
[----:B------:R1:W-:Y:S01]  /*28c0*/  @!P2 SYNCS.ARRIVE.TRANS64.RED RZ, [R3+URZ], R4 ;  /* 0x0000000403ffa9a7 */ /* 0x0003e200080004ff */
[----:B------:R-:W-:Y:S01]  /*28d0*/  UIADD3 UR6, UPT, UPT, UR6, 0x1, URZ ;  /* 0x0000000106067890 */ /* 0x000fe2000fffe0ff */
[----:B------:R-:W-:-:S03]  /*28e0*/  VIADD R8, R8, 0x1 ;  /* 0x0000000108087836 */ /* 0x000fc60000000000 */
[----:B------:R-:W-:Y:S02]  /*28f0*/  UISETP.NE.AND UP0, UPT, UR6, 0x2, UPT ;  /* 0x000000020600788c */ /* 0x000fe4000bf05270 */
[----:B------:R-:W-:Y:S06]  /*2900*/  UGETNEXTWORKID.BROADCAST [UR4], [UR5] ;  /* 0x00000000040073ca */ /* 0x000fec0008000100 */
[----:B------:R-:W-:Y:S01]  /*2910*/  USEL UR4, URZ, 0x1, UP0 ;  /* 0x00000001ff047887 */ /* 0x000fe20008000000 */
[----:B------:R-:W-:Y:S01]  /*2920*/  ISETP.NE.AND P0, PT, R8, 0x2, PT ;  /* 0x000000020800780c */ /* 0x000fe20003f05270 */
[----:B------:R-:W-:Y:S01]  /*2930*/  USEL UR6, UR6, URZ, UP0 ;  /* 0x000000ff06067287 */ /* 0x000fe20008000000 */
[----:B------:R-:W2:Y:S03]  /*2940*/  SYNCS.PHASECHK.TRANS64.TRYWAIT P1, [R0+URZ+0x90], R5 ;  /* 0x00009005000075a7 */ /* 0x000ea600080211ff */
[----:B------:R-:W-:Y:S01]  /*2950*/  LOP3.LUT R12, R12, UR4, RZ, 0x3c, !PT ;  /* 0x000000040c0c7c12 */ /* 0x000fe2000f8e3cff */
[----:B-12---:R-:W-:Y:S07]  /*2960*/  @!P1 BRA `(.L_x_46) ;  /* 0x0000004400549947 */ /* 0x006fee0003800000 */
.L_x_117:
[C---:B------:R-:W-:Y:S01]  /*2970*/  LEA R4, R11.reuse, UR37, 0x4 ;  /* 0x000000250b047c11 */ /* 0x040fe2000f8e20ff */
[----:B-1----:R-:W-:Y:S01]  /*2980*/  VIADD R0, R0, 0xa0 ;  /* 0x000000a000007836 */ /* 0x002fe20000000000 */
[----:B------:R-:W-:Y:S01]  /*2990*/  SEL R8, R8, RZ, P0 ;  /* 0x000000ff08087207 */ /* 0x000fe20000000000 */
[----:B------:R-:W-:-:S03]  /*29a0*/  VIADD R11, R11, 0x1 ;  /* 0x000000010b0b7836 */ /* 0x000fc60000000000 */
[----:B------:R-:W1:Y:S01]  /*29b0*/  LDS.128 R4, [R4+0x120] ;  /* 0x0001200004047984 */ /* 0x000e620000000c00 */
[----:B------:R-:W-:Y:S02]  /*29c0*/  PRMT R0, RZ, 0x654, R0 ;  /* 0x00000654ff007816 */ /* 0x000fe40000000000 */
[C---:B------:R-:W-:Y:S01]  /*29d0*/  ISETP.NE.AND P1, PT, R11.reuse, 0x2, PT ;  /* 0x000000020b00780c */ /* 0x040fe20003f25270 */
[----:B------:R-:W-:Y:S01]  /*29e0*/  @!PT LDS RZ, [RZ] ;  /* 0x00000000fffff984 */ /* 0x000fe20000000800 */
[----:B------:R-:W-:Y:S01]  /*29f0*/  @!PT LDS RZ, [RZ] ;  /* 0x00000000fffff984 */ /* 0x000fe20000000800 */
[----:B------:R-:W-:Y:S01]  /*2a00*/  @!PT LDS RZ, [RZ] ;  /* 0x00000000fffff984 */ /* 0x000fe20000000800 */
[----:B------:R-:W-:Y:S01]  /*2a10*/  @!PT LDS RZ, [RZ] ;  /* 0x00000000fffff984 */ /* 0x000fe20000000800 */
[----:B------:R2:W-:Y:S06]  /*2a20*/  MEMBAR.ALL.CTA ;  /* 0x0000000000007992 */ /* 0x0005ec0000008000 */
[----:B--2---:R-:W2:Y:S01]  /*2a30*/  FENCE.VIEW.ASYNC.S ;  /* 0x00000000000073c6 */ /* 0x004ea20000000000 */
[----:B------:R-:W-:Y:S01]  /*2a40*/  SEL R11, R11, RZ, P1 ;  /* 0x000000ff0b0b7207 */ /* 0x000fe20000800000 */
[----:B--2---:R2:W-:Y:S01]  /*2a50*/  SYNCS.ARRIVE.TRANS64.RED.A1T0 RZ, [R0+URZ], RZ ;  /* 0x000000ff00ff79a7 */ /* 0x0045e200081004ff */
[----:B-1----:R-:W-:-:S02]  /*2a60*/  LOP3.LUT P3, RZ, R6, 0x1, RZ, 0xc0, !PT ;  /* 0x0000000106ff7812 */ /* 0x002fc4000786c0ff */
[----:B------:R-:W-:-:S04]  /*2a70*/  SEL R5, RZ, 0x1, P1 ;  /* 0x00000001ff057807 */ /* 0x000fc80000800000 */
[----:B------:R-:W-:Y:S02]  /*2a80*/  LOP3.LUT R10, R10, R5, RZ, 0x3c, !PT ;  /* 0x000000050a0a7212 */ /* 0x000fe400078e3cff */
[----:B--2---:R-:W-:-:S04]  /*2a90*/  SEL R0, RZ, 0x1, P0 ;  /* 0x00000001ff007807 */ /* 0x004fc80000000000 */
[----:B------:R-:W-:Y:S01]  /*2aa0*/  LOP3.LUT R9, R9, R0, RZ, 0x3c, !PT ;  /* 0x0000000009097212 */ /* 0x000fe200078e3cff */
[----:B------:R-:W-:Y:S06]  /*2ab0*/  @P3 BRA `(.L_x_47) ;  /* 0xfffffffc002c3947 */ /* 0x000fec000383ffff */
[----:B------:R-:W-:Y:S01]  /*2ac0*/  ULEA UR5, UR6, UR37, 0x3 ;  /* 0x0000002506057291 */ /* 0x000fe2000f8e18ff */
[----:B------:R-:W-:-:S08]  /*2ad0*/  SHF.L.U32 R3, R12, 0x1f, RZ ;  /* 0x0000001f0c037819 */ /* 0x000fd000000006ff */
[----:B------:R-:W1:Y:S02]  /*2ae0*/  SYNCS.PHASECHK.TRANS64 P0, [UR5+0xa0], R3 ;  /* 0x0000a003ff0075a7 */ /* 0x000e640008001005 */
[----:B-1----:R-:W-:Y:S05]  /*2af0*/  @P0 BRA `(.L_x_48) ;  /* 0x0000000000080947 */ /* 0x002fea0003800000 */
[----:B------:R-:W1:Y:S02]  /*2b00*/  SYNCS.PHASECHK.TRANS64.TRYWAIT P0, [UR5+0xa0], R3 ;  /* 0x0000a003ff0075a7 */ /* 0x000e640008001105 */
[----:B-1----:R-:W-:Y:S05]  /*2b10*/  @!P0 BRA `(.L_x_49) ;  /* 0x0000004000fc8947 */ /* 0x002fea0003800000 */
.L_x_48:
[----:B------:R-:W-:-:S04]  /*2b20*/  UIADD3 UR4, UPT, UPT, UR6, 0x1, URZ ;  /* 0x0000000106047890 */ /* 0x000fc8000fffe0ff */
[----:B------:R-:W-:-:S04]  /*2b30*/  UISETP.NE.AND UP0, UPT, UR4, 0x2, UPT ;  /* 0x000000020400788c */ /* 0x000fc8000bf05270 */
[----:B------:R-:W-:Y:S02]  /*2b40*/  USEL UR7, URZ, 0x1, UP0 ;  /* 0x00000001ff077887 */ /* 0x000fe40008000000 */
[----:B------:R-:W-:-:S04]  /*2b50*/  USEL UR4, UR4, URZ, UP0 ;  /* 0x000000ff04047287 */ /* 0x000fc80008000000 */
[----:B------:R-:W-:Y:S01]  /*2b60*/  ULEA UR4, UR4, UR37, 0x3 ;  /* 0x0000002504047291 */ /* 0x000fe2000f8e18ff */
[----:B-1----:R-:W-:-:S04]  /*2b70*/  LOP3.LUT R3, R12, UR7, RZ, 0x3c, !PT ;  /* 0x000000070c037c12 */ /* 0x002fc8000f8e3cff */
[----:B------:R-:W-:-:S04]  /*2b80*/  SHF.L.U32 R0, R3, 0x1f, RZ ;  /* 0x0000001f03007819 */ /* 0x000fc800000006ff */
[----:B------:R-:W1:Y:S02]  /*2b90*/  SYNCS.PHASECHK.TRANS64 P0, [UR4+0xa0], R0 ;  /* 0x0000a000ff0075a7 */ /* 0x000e640008001004 */
[----:B-1----:R-:W-:Y:S05]  /*2ba0*/  @P0 EXIT ;  /* 0x000000000000094d */ /* 0x002fea0003800000 */
[----:B------:R-:W-:Y:S02]  /*2bb0*/  SHF.L.U32 R3, R3, 0x1f, RZ ;  /* 0x0000001f03037819 */ /* 0x000fe400000006ff */
[----:B------:R-:W-:-:S07]  /*2bc0*/  MOV R0, UR4 ;  /* 0x0000000400007c02 */ /* 0x000fce0008000f00 */
.L_x_50:
[----:B-1----:R1:W2:Y:S02]  /*2bd0*/  SYNCS.PHASECHK.TRANS64.TRYWAIT P0, [R0+URZ+0xa0], R3 ;  /* 0x0000a003000075a7 */ /* 0x0022a400080011ff */
[----:B--2---:R-:W-:Y:S05]  /*2be0*/  @!P0 NANOSLEEP.SYNCS 0x989680 ;  /* 0x009896800000895d */ /* 0x004fea0003900000 */
[----:B------:R-:W2:Y:S02]  /*2bf0*/  @!P0 SYNCS.PHASECHK.TRANS64 P0, [R0+URZ+0xa0], R3 ;  /* 0x0000a003000085a7 */ /* 0x000ea400080010ff */
[----:B--2---:R-:W-:Y:S05]  /*2c00*/  @P0 EXIT ;  /* 0x000000000000094d */ /* 0x004fea0003800000 */
[----:B------:R-:W-:Y:S05]  /*2c10*/  BRA `(.L_x_50) ;  /* 0xfffffffc00ec7947 */ /* 0x000fea000383ffff */
.L_x_43:
[----:B------:R-:W-:-:S09]  /*2c20*/  UISETP.NE.AND UP1, UPT, UR8, URZ, UPT ;  /* 0x000000ff0800728c */ /* 0x000fd2000bf25270 */
[----:B------:R-:W-:Y:S05]  /*2c30*/  BRA.U UP1, `(.L_x_51) ;  /* 0x0000000d017c7547 */ /* 0x000fea000b800000 */
[----:B------:R-:W-:Y:S01]  /*2c40*/  UMOV UR4, 0x40 ;  /* 0x0000004000047882 */ /* 0x000fe20000000000 */
[----:B------:R-:W-:Y:S01]  /*2c50*/  NOP ;  /* 0x0000000000007918 */ /* 0x000fe20000000000 */
[----:B------:R-:W-:Y:S01]  /*2c60*/  ULEA UR4, UR37, UR4, 0x18 ;  /* 0x0000000425047291 */ /* 0x000fe2000f8ec0ff */
[----:B------:R-:W-:Y:S02]  /*2c70*/  UMOV UR5, 0x400 ;  /* 0x0000040000057882 */ /* 0x000fe40000000000 */
[----:B------:R-:W-:-:S06]  /*2c80*/  ULEA UR37, UR37, UR5, 0x18 ;  /* 0x0000000525257291 */ /* 0x000fcc000f8ec0ff */
[----:B------:R-:W1:Y:S02]  /*2c90*/  LDS.U8 R0, [UR4+0x1c] ;  /* 0x00001c04ff007984 */ /* 0x000e640008000000 */
[----:B-1----:R-:W-:-:S13]  /*2ca0*/  ISETP.NE.AND P0, PT, R0, RZ, PT ;  /* 0x000000ff0000720c */ /* 0x002fda0003f05270 */
[----:B------:R-:W-:Y:S05]  /*2cb0*/  @P0 BRA `(.L_x_52) ;  /* 0x0000000000580947 */ /* 0x000fea0003800000 */
[----:B------:R-:W-:-:S13]  /*2cc0*/  ELECT P0, URZ, PT ;  /* 0x0000000000ff782f */ /* 0x000fda0003800000 */
[----:B------:R-:W-:Y:S05]  /*2cd0*/  @!P0 BRA `(.L_x_53) ;  /* 0x0000000000608947 */ /* 0x000fea0003800000 */
[----:B------:R-:W-:Y:S01]  /*2ce0*/  UMOV UR5, 0x10 ;  /* 0x0000001000057882 */ /* 0x000fe20000000000 */
[----:B------:R-:W-:Y:S01]  /*2cf0*/  HFMA2 R0, -RZ, RZ, 0, 5.9604644775390625e-08 ;  /* 0x00000001ff007431 */ /* 0x000fe200000001ff */
[----:B------:R-:W-:-:S03]  /*2d00*/  MOV R2, 0xffff ;  /* 0x0000ffff00027802 */ /* 0x000fc60000000f00 */
[----:B------:R-:W-:Y:S04]  /*2d10*/  DEPBAR.LE SB1, 0x36 ;  /* 0x00009d800000791a */ /* 0x000fe80000000000 */
[----:B------:R-:W1:Y:S02]  /*2d20*/  UTCATOMSWS.FIND_AND_SET.ALIGN UP0, UR5, UR5 ;  /* 0x00000005000575e3 */ /* 0x000e640008000800 */
[----:B-1----:R-:W-:Y:S01]  /*2d30*/  MOV R3, UR5 ;  /* 0x0000000500037c02 */ /* 0x002fe20008000f00 */
[----:B------:R-:W-:Y:S06]  /*2d40*/  BRA.U UP0, `(.L_x_54) ;  /* 0x0000000100187547 */ /* 0x000fec000b800000 */
.L_x_55:
[----:B------:R-:W-:Y:S05]  /*2d50*/  NANOSLEEP 0x64 ;  /* 0x000000640000795d */ /* 0x000fea0003800000 */
[----:B------:R-:W-:-:S05]  /*2d60*/  UMOV UR5, 0x10 ;  /* 0x0000001000057882 */ /* 0x000fca0000000000 */
[----:B------:R-:W-:Y:S04]  /*2d70*/  DEPBAR.LE SB1, 0x36 ;  /* 0x00009d800000791a */ /* 0x000fe80000000000 */
[----:B------:R-:W1:Y:S02]  /*2d80*/  UTCATOMSWS.FIND_AND_SET.ALIGN UP0, UR5, UR5 ;  /* 0x00000005000575e3 */ /* 0x000e640008000800 */
[----:B-1----:R-:W-:Y:S01]  /*2d90*/  MOV R3, UR5 ;  /* 0x0000000500037c02 */ /* 0x002fe20008000f00 */
[----:B------:R-:W-:Y:S05]  /*2da0*/  BRA.U !UP0, `(.L_x_55) ;  /* 0xfffffffd08e87547 */ /* 0x000fea000b83ffff */
.L_x_54:
[-C--:B------:R-:W-:Y:S02]  /*2db0*/  SHF.L.U32 R2, R2, R3.reuse, RZ ;  /* 0x0000000302027219 */ /* 0x080fe400000006ff */
[----:B------:R-:W-:Y:S01]  /*2dc0*/  SHF.L.U32 R0, R0, R3, RZ ;  /* 0x0000000300007219 */ /* 0x000fe200000006ff */
[----:B------:R-:W-:Y:S02]  /*2dd0*/  IMAD.SHL.U32 R3, R3, 0x20, RZ ;  /* 0x0000002003037824 */ /* 0x000fe400078e00ff */
[----:B------:R1:W-:Y:S04]  /*2de0*/  ATOMS.OR RZ, [UR4+0x14], R2 ;  /* 0x00001402ffff798c */ /* 0x0003e8000b000004 */
[----:B------:R1:W-:Y:S04]  /*2df0*/  ATOMS.OR RZ, [UR4+0x18], R0 ;  /* 0x00001800ffff798c */ /* 0x0003e8000b000004 */
[----:B------:R1:W-:Y:S01]  /*2e00*/  STS [UR37+0x140], R3 ;  /* 0x00014003ff007988 */ /* 0x0003e20008000825 */
[----:B------:R-:W-:Y:S05]  /*2e10*/  BRA `(.L_x_53) ;  /* 0x0000000000107947 */ /* 0x000fea0003800000 */
.L_x_52:
[----:B------:R-:W-:Y:S02]  /*2e20*/  MOV R0, 0xffffffff ;  /* 0xffffffff00007802 */ /* 0x000fe40000000f00 */
[----:B------:R-:W-:-:S03]  /*2e30*/  MOV R2, 0x2e60 ;  /* 0x00002e6000027802 */ /* 0x000fc60000000f00 */
[----:B------:R1:W-:Y:S04]  /*2e40*/  STS [UR37+0x140], R0 ;  /* 0x00014000ff007988 */ /* 0x0003e80008000825 */
[----:B-1-3-5:R-:W-:Y:S05]  /*2e50*/  CALL.REL.NOINC `($__internal_1_$__cuda_sm10x_tcgen05_guardrail_trap_phase_invalid_during_alloc) ;  /* 0x0000004400787944 */ /* 0x02afea0003c00000 */
.L_x_53:
[----:B------:R-:W-:Y:S05]  /*2e60*/  WARPSYNC.ALL ;  /* 0x0000000000007948 */ /* 0x000fea0003800000 */
[----:B------:R-:W2:Y:S01]  /*2e70*/  S2UR UR6, SR_CgaCtaId ;  /* 0x00000000000679c3 */ /* 0x000ea20000008800 */
[----:B------:R-:W-:Y:S01]  /*2e80*/  UMOV UR4, 0x400 ;  /* 0x0000040000047882 */ /* 0x000fe20000000000 */
[----:B------:R-:W-:-:S06]  /*2e90*/  NOP ;  /* 0x0000000000007918 */ /* 0x000fcc0000000000 */
[----:B------:R-:W-:Y:S06]  /*2ea0*/  BAR.ARV 0x6, 0xa0 ;  /* 0x0182800000007b1d */ /* 0x000fec0000002000 */
[----:B------:R-:W4:Y:S01]  /*2eb0*/  LDCU UR7, c[0x0][0x38c] ;  /* 0x00007180ff0777ac */ /* 0x000f220008000800 */
[----:B------:R-:W-:Y:S01]  /*2ec0*/  IMAD.MOV.U32 R11, RZ, RZ, 0x1 ;  /* 0x00000001ff0b7424 */ /* 0x000fe200078e00ff */
[----:B------:R-:W-:Y:S01]  /*2ed0*/  CS2R R8, SRZ ;  /* 0x0000000000087805 */ /* 0x000fe2000001ff00 */
[----:B------:R-:W-:Y:S01]  /*2ee0*/  IMAD.MOV.U32 R10, RZ, RZ, RZ ;  /* 0x000000ffff0a7224 */ /* 0x000fe200078e00ff */
[----:B------:R-:W-:Y:S01]  /*2ef0*/  UMOV UR18, URZ ;  /* 0x000000ff00127c82 */ /* 0x000fe20008000000 */
[----:B------:R-:W-:Y:S01]  /*2f00*/  UMOV UR17, URZ ;  /* 0x000000ff00117c82 */ /* 0x000fe20008000000 */
[----:B------:R-:W-:Y:S01]  /*2f10*/  UMOV UR22, 0x0 ;  /* 0x0000000000167882 */ /* 0x000fe20000000000 */
[----:B------:R-:W-:Y:S01]  /*2f20*/  UMOV UR23, 0x8100490 ;  /* 0x0810049000177882 */ /* 0x000fe20000000000 */
[----:B------:R-:W-:Y:S01]  /*2f30*/  UMOV UR20, 0x0 ;  /* 0x0000000000147882 */ /* 0x000fe20000000000 */
[----:B------:R-:W-:Y:S01]  /*2f40*/  UMOV UR21, 0x8100490 ;  /* 0x0810049000157882 */ /* 0x000fe20000000000 */
[----:B--2---:R-:W-:Y:S01]  /*2f50*/  ULEA UR6, UR6, UR4, 0x18 ;  /* 0x0000000406067291 */ /* 0x004fe2000f8ec0ff */
[----:B------:R-:W2:Y:S03]  /*2f60*/  LDCU UR4, c[0x0][0x38c] ;  /* 0x00007180ff0477ac */ /* 0x000ea60008000800 */
[----:B------:R-:W-:-:S02]  /*2f70*/  UIADD3 UR11, UPT, UPT, UR6, 0x4400, URZ ;  /* 0x00004400060b7890 */ /* 0x000fc4000fffe0ff */
[----:B----4-:R-:W-:-:S03]  /*2f80*/  UIADD3 UR7, UPT, UPT, UR7, 0x3f, URZ ;  /* 0x0000003f07077890 */ /* 0x010fc6000fffe0ff */
[----:B-1----:R-:W1:Y:S01]  /*2f90*/  LDS R0, [UR6+0x140] ;  /* 0x00014006ff007984 */ /* 0x002e620008000800 */
[----:B------:R-:W-:Y:S02]  /*2fa0*/  UIADD3 UR12, UPT, UPT, UR6, 0x12400, URZ ;  /* 0x00012400060c7890 */ /* 0x000fe4000fffe0ff */
[----:B------:R-:W-:Y:S02]  /*2fb0*/  USHF.R.S32.HI UR5, URZ, 0x1f, UR7 ;  /* 0x0000001fff057899 */ /* 0x000fe40008011407 */
[----:B------:R-:W-:Y:S02]  /*2fc0*/  USHF.R.U32.HI UR11, URZ, 0x4, UR11 ;  /* 0x00000004ff0b7899 */ /* 0x000fe4000801160b */
[----:B------:R-:W-:Y:S02]  /*2fd0*/  ULEA.HI UR5, UR5, UR7, URZ, 0x6 ;  /* 0x0000000705057291 */ /* 0x000fe4000f8f30ff */
[----:B------:R-:W-:Y:S02]  /*2fe0*/  USHF.R.U32.HI UR12, URZ, 0x4, UR12 ;  /* 0x00000004ff0c7899 */ /* 0x000fe4000801160c */
[----:B------:R-:W-:-:S02]  /*2ff0*/  USHF.R.S32.HI UR5, URZ, 0x6, UR5 ;  /* 0x00000006ff057899 */ /* 0x000fc40008011405 */
[----:B------:R-:W-:Y:S02]  /*3000*/  ULOP3.LUT UR11, UR11, 0x3fff, URZ, 0xc0, !UPT ;  /* 0x00003fff0b0b7892 */ /* 0x000fe4000f8ec0ff */
[----:B------:R-:W-:Y:S02]  /*3010*/  UISETP.LT.AND UP0, UPT, UR5, 0x1, UPT ;  /* 0x000000010500788c */ /* 0x000fe4000bf01270 */
[----:B------:R-:W-:Y:S02]  /*3020*/  ULOP3.LUT UR12, UR12, 0x3fff, URZ, 0xc0, !UPT ;  /* 0x00003fff0c0c7892 */ /* 0x000fe4000f8ec0ff */
[----:B------:R-:W-:Y:S02]  /*3030*/  USEL UR10, UR5, 0x1, !UP0 ;  /* 0x00000001050a7887 */ /* 0x000fe4000c000000 */
[----:B------:R-:W-:Y:S02]  /*3040*/  ULOP3.LUT UR11, UR11, 0x10000, URZ, 0xfc, !UPT ;  /* 0x000100000b0b7892 */ /* 0x000fe4000f8efcff */
[----:B------:R-:W-:-:S02]  /*3050*/  ULOP3.LUT UR12, UR12, 0x10000, URZ, 0xfc, !UPT ;  /* 0x000100000c0c7892 */ /* 0x000fc4000f8efcff */
[----:B------:R-:W-:Y:S02]  /*3060*/  UIADD3 UR10, UPT, UPT, -UR10, URZ, URZ ;  /* 0x000000ff0a0a7290 */ /* 0x000fe4000fffe1ff */
[----:B--2---:R-:W-:Y:S01]  /*3070*/  UISETP.GE.AND UP3, UPT, UR4, 0x1, UPT ;  /* 0x000000010400788c */ /* 0x004fe2000bf66270 */
[----:B-1----:R-:W-:-:S15]  /*3080*/  R2UR UR19, R0 ;  /* 0x00000000001372ca */ /* 0x002fde00000e0000 */
.L_x_62:
[----:B------:R-:W-:Y:S02]  /*3090*/  LEA R0, R10, UR6, 0x3 ;  /* 0x000000060a007c11 */ /* 0x000fe4000f8e18ff */
[----:B------:R-:W-:Y:S02]  /*30a0*/  SHF.L.U32 R5, R9, 0x1f, RZ ;  /* 0x0000001f09057819 */ /* 0x000fe400000006ff */
[----:B------:R-:W-:Y:S01]  /*30b0*/  PLOP3.LUT P0, PT, PT, PT, UP3, 0x80, 0x8 ;  /* 0x000000000008781c */ /* 0x000fe20003f0f038 */
[----:B------:R-:W-:Y:S01]  /*30c0*/  VIADD R3, R0, 0xa0 ;  /* 0x000000a000037836 */ /* 0x000fe20000000000 */
[----:B-1----:R-:W1:Y:S02]  /*30d0*/  SYNCS.PHASECHK.TRANS64.TRYWAIT P1, [R0+URZ+0x90], R5 ;  /* 0x00009005000075a7 */ /* 0x002e6400080211ff */
[----:B-1--4-:R-:W-:Y:S09]  /*30e0*/  @!P1 BRA `(.L_x_56) ;  /* 0x0000003c00a09947 */ /* 0x012ff20003800000 */
.L_x_119:
[----:B------:R-:W-:Y:S01]  /*30f0*/  LEA R4, R10, UR6, 0x4 ;  /* 0x000000060a047c11 */ /* 0x000fe2000f8e20ff */
[----:B------:R-:W-:Y:S01]  /*3100*/  @UP3 ULEA UR4, UR17, UR6, 0x3 ;  /* 0x0000000611043291 */ /* 0x000fe2000f8e18ff */
[----:B------:R-:W-:Y:S01]  /*3110*/  PLOP3.LUT P2, PT, PT, PT, PT, 0x80, 0x8 ;  /* 0x000000000008781c */ /* 0x000fe20003f4f070 */
[----:B------:R-:W-:Y:S01]  /*3120*/  ULEA UR8, UR18, UR6, 0x3 ;  /* 0x0000000612087291 */ /* 0x000fe2000f8e18ff */
[----:B------:R-:W-:Y:S01]  /*3130*/  PRMT R3, RZ, 0x654, R3 ;  /* 0x00000654ff037816 */ /* 0x000fe20000000003 */
[----:B------:R-:W-:Y:S01]  /*3140*/  ULEA UR9, UR18, UR19, 0x6 ;  /* 0x0000001312097291 */ /* 0x000fe2000f8e30ff */
[----:B-1----:R-:W1:Y:S01]  /*3150*/  LDS.128 R4, [R4+0x120] ;  /* 0x0001200004047984 */ /* 0x002e620000000c00 */
[----:B------:R-:W-:Y:S02]  /*3160*/  @P0 SHF.L.U32 R2, R8, 0x1f, RZ ;  /* 0x0000001f08020819 */ /* 0x000fe400000006ff */
[----:B------:R-:W-:Y:S01]  /*3170*/  SHF.L.U32 R0, R11, 0x1f, RZ ;  /* 0x0000001f0b007819 */ /* 0x000fe200000006ff */
[----:B------:R-:W-:Y:S01]  /*3180*/  @!PT LDS RZ, [RZ] ;  /* 0x00000000fffff984 */ /* 0x000fe20000000800 */
[----:B------:R-:W-:Y:S01]  /*3190*/  @!PT LDS RZ, [RZ] ;  /* 0x00000000fffff984 */ /* 0x000fe20000000800 */
[----:B------:R-:W-:Y:S01]  /*31a0*/  @!PT LDS RZ, [RZ] ;  /* 0x00000000fffff984 */ /* 0x000fe20000000800 */
[----:B------:R-:W-:Y:S01]  /*31b0*/  @!PT LDS RZ, [RZ] ;  /* 0x00000000fffff984 */ /* 0x000fe20000000800 */
[----:B------:R2:W-:Y:S06]  /*31c0*/  MEMBAR.ALL.CTA ;  /* 0x0000000000007992 */ /* 0x0005ec0000008000 */
[----:B--2---:R-:W2:Y:S02]  /*31d0*/  FENCE.VIEW.ASYNC.S ;  /* 0x00000000000073c6 */ /* 0x004ea40000000000 */
[----:B--2---:R2:W-:Y:S01]  /*31e0*/  SYNCS.ARRIVE.TRANS64.RED.A1T0 RZ, [R3+URZ], RZ ;  /* 0x000000ff03ff79a7 */ /* 0x0045e200081004ff */
[----:B------:R2:W4:Y:S01]  /*31f0*/  @P0 SYNCS.PHASECHK.TRANS64.TRYWAIT P2, [UR4], R2 ;  /* 0x00000002ff0005a7 */ /* 0x0005220008041104 */
[----:B-1----:R-:W-:Y:S01]  /*3200*/  LOP3.LUT P1, RZ, R6, 0x1, RZ, 0xc0, !PT ;  /* 0x0000000106ff7812 */ /* 0x002fe2000782c0ff */
[----:B------:R-:W1:Y:S02]  /*3210*/  SYNCS.PHASECHK.TRANS64.TRYWAIT P0, [UR8+0xd0], R0 ;  /* 0x0000d000ff0075a7 */ /* 0x000e640008001108 */
[----:B-12-4-:R-:W-:Y:S10]  /*3220*/  @!P0 BRA `(.L_x_57) ;  /* 0x0000003c00648947 */ /* 0x016ff40003800000 */
.L_x_121:
[----:B------:R-:W-:Y:S01]  /*3230*/  IADD3 R10, PT, PT, R10, 0x1, RZ ;  /* 0x000000010a0a7810 */ /* 0x000fe20007ffe0ff */
[----:B------:R-:W-:Y:S06]  /*3240*/  BRA.U !UP3, `(.L_x_58) ;  /* 0x000000010b987547 */ /* 0x000fec000b800000 */
[----:B------:R-:W-:Y:S01]  /*3250*/  UPLOP3.LUT UP4, UPT, UPT, UPT, UPT, 0x40, 0x4 ;  /* 0x000000000004789c */ /* 0x000fe20003f8e870 */
[----:B------:R-:W-:Y:S01]  /*3260*/  UMOV UR16, UR10 ;  /* 0x0000000a00107c82 */ /* 0x000fe20008000000 */
[----:B------:R-:W-:Y:S01]  /*3270*/  UMOV UR15, UR5 ;  /* 0x00000005000f7c82 */ /* 0x000fe20008000000 */
[----:B------:R-:W-:-:S08]  /*3280*/  UMOV UR14, UR17 ;  /* 0x00000011000e7c82 */ /* 0x000fd00008000000 */
.L_x_61:
[----:B------:R-:W-:Y:S02]  /*3290*/  UIADD3 UR16, UPT, UPT, UR16, 0x1, URZ ;  /* 0x0000000110107890 */ /* 0x000fe4000fffe0ff */
[----:B--2---:R-:W-:Y:S02]  /*32a0*/  ULEA UR7, UR14, UR6, 0x3 ;  /* 0x000000060e077291 */ /* 0x004fe4000f8e18ff */
[----:B------:R-:W-:Y:S01]  /*32b0*/  UISETP.NE.AND UP0, UPT, UR16, URZ, UPT ;  /* 0x000000ff1000728c */ /* 0x000fe2000bf05270 */
[----:B----4-:R-:W-:Y:S10]  /*32c0*/  @P2 BRA `(.L_x_59) ;  /* 0x00000000000c2947 */ /* 0x010ff40003800000 */
[----:B-1----:R-:W-:Y:S04]  /*32d0*/  SHF.L.U32 R3, R8, 0x1f, RZ ;  /* 0x0000001f08037819 */ /* 0x002fe800000006ff */
[----:B------:R-:W1:Y:S02]  /*32e0*/  SYNCS.PHASECHK.TRANS64.TRYWAIT P0, [UR7], R3 ;  /* 0x00000003ff0075a7 */ /* 0x000e640008001107 */
[----:B-1----:R-:W-:Y:S05]  /*32f0*/  @!P0 BRA `(.L_x_60) ;  /* 0x0000003c00488947 */ /* 0x002fea0003800000 */
.L_x_59:
[----:B------:R-:W-:Y:S01]  /*3300*/  UISETP.NE.AND UP1, UPT, UR15, 0x1, UPT ;  /* 0x000000010f00788c */ /* 0x000fe2000bf25270 */
[----:B------:R-:W-:Y:S01]  /*3310*/  PLOP3.LUT P2, PT, PT, PT, PT, 0x80, 0x8 ;  /* 0x000000000008781c */ /* 0x000fe20003f4f070 */
[----:B------:R-:W-:Y:S02]  /*3320*/  UIADD3 UR17, UPT, UPT, UR14, 0x1, URZ ;  /* 0x000000010e117890 */ /* 0x000fe4000fffe0ff */
[----:B------:R-:W-:Y:S02]  /*3330*/  ULEA UR24, UR14, UR12, 0x8 ;  /* 0x0000000c0e187291 */ /* 0x000fe4000f8e40ff */
[----:B------:R-:W-:Y:S01]  /*3340*/  UISETP.NE.AND UP2, UPT, UR17, 0x7, UPT ;  /* 0x000000071100788c */ /* 0x000fe2000bf45270 */
[----:B------:R-:W-:Y:S01]  /*3350*/  PLOP3.LUT P0, PT, PT, PT, UP1, 0x80, 0x8 ;  /* 0x000000000008781c */ /* 0x000fe20003f0f018 */
[----:B------:R-:W-:Y:S02]  /*3360*/  ULEA UR26, UR14, UR11, 0x9 ;  /* 0x0000000b0e1a7291 */ /* 0x000fe4000f8e48ff */
[----:B------:R-:W-:Y:S02]  /*3370*/  USEL UR13, URZ, 0x1, UP2 ;  /* 0x00000001ff0d7887 */ /* 0x000fe40009000000 */
[----:B------:R-:W-:Y:S02]  /*3380*/  USEL UR17, UR17, URZ, UP2 ;  /* 0x000000ff11117287 */ /* 0x000fe40009000000 */
[----:B------:R-:W-:Y:S02]  /*3390*/  UIADD3 UR30, UPT, UPT, UR24, 0x2, URZ ;  /* 0x00000002181e7890 */ /* 0x000fe4000fffe0ff */
[----:B------:R-:W-:Y:S01]  /*33a0*/  @UP1 ULEA UR4, UR17, UR6, 0x3 ;  /* 0x0000000611041291 */ /* 0x000fe2000f8e18ff */
[----:B------:R-:W-:Y:S01]  /*33b0*/  LOP3.LUT R8, R8, UR13, RZ, 0x3c, !PT ;  /* 0x0000000d08087c12 */ /* 0x000fe2000f8e3cff */
[----:B------:R-:W-:Y:S02]  /*33c0*/  UIADD3 UR28, UPT, UPT, UR26, 0x2, URZ ;  /* 0x000000021a1c7890 */ /* 0x000fe4000fffe0ff */
[----:B------:R-:W-:Y:S01]  /*33d0*/  UIADD3 UR7, UPT, UPT, UR7, 0x38, URZ ;  /* 0x0000003807077890 */ /* 0x000fe2000fffe0ff */
[----:B-1----:R-:W-:Y:S01]  /*33e0*/  @P0 SHF.L.U32 R0, R8, 0x1f, RZ ;  /* 0x0000001f08000819 */ /* 0x002fe200000006ff */
[----:B------:R-:W-:Y:S01]  /*33f0*/  UMOV UR25, 0x80004020 ;  /* 0x8000402000197882 */ /* 0x000fe20000000000 */
[----:B------:R-:W-:Y:S01]  /*3400*/  UMOV UR27, 0x80004020 ;  /* 0x80004020001b7882 */ /* 0x000fe20000000000 */
[----:B------:R-:W-:Y:S01]  /*3410*/  UMOV UR31, 0x80004020 ;  /* 0x80004020001f7882 */ /* 0x000fe20000000000 */
[----:B------:R2:W4:Y:S01]  /*3420*/  @P0 SYNCS.PHASECHK.TRANS64.TRYWAIT P2, [UR4], R0 ;  /* 0x00000000ff0005a7 */ /* 0x0005220008041104 */
[----:B------:R-:W-:Y:S01]  /*3430*/  UIADD3 UR15, UPT, UPT, UR15, -0x1, URZ ;  /* 0xffffffff0f0f7890 */ /* 0x000fe2000fffe0ff */
[----:B------:R2:W-:Y:S01]  /*3440*/  UTCQMMA gdesc[UR26], gdesc[UR24], tmem[UR9], tmem[UR22], idesc[UR23], UP4 ;  /* 0x00ff16181a0075ea */ /* 0x0005e2000a000309 */
[----:B------:R-:W-:Y:S01]  /*3450*/  UPLOP3.LUT UP4, UPT, UPT, UPT, UPT, 0x80, 0x8 ;  /* 0x000000000008789c */ /* 0x000fe20003f8f070 */
[----:B------:R-:W-:Y:S01]  /*3460*/  UMOV UR29, 0x80004020 ;  /* 0x80004020001d7882 */ /* 0x000fe20000000000 */
[----:B------:R-:W-:Y:S01]  /*3470*/  UMOV UR14, UR17 ;  /* 0x00000011000e7c82 */ /* 0x000fe20008000000 */
[----:B------:R2:W-:Y:S01]  /*3480*/  UTCQMMA gdesc[UR28], gdesc[UR30], tmem[UR9], tmem[UR20], idesc[UR21], UPT ;  /* 0x00ff141e1c0075ea */ /* 0x0005e2000b800309 */
[----:B------:R2:W-:Y:S01]  /*3490*/  UTCBAR [UR7], URZ ;  /* 0x000000ff070073e9 */ /* 0x0005e200080000ff */
[----:B------:R-:W-:Y:S06]  /*34a0*/  BRA.U UP0, `(.L_x_61) ;  /* 0xfffffffd00787547 */ /* 0x000fec000b83ffff */
.L_x_58:
[----:B------:R-:W-:Y:S01]  /*34b0*/  UIADD3 UR18, UPT, UPT, UR18, 0x1, URZ ;  /* 0x0000000112127890 */ /* 0x000fe2000fffe0ff */
[C---:B------:R-:W-:Y:S01]  /*34c0*/  ISETP.NE.AND P0, PT, R10.reuse, 0x2, PT ;  /* 0x000000020a00780c */ /* 0x040fe20003f05270 */
[----:B------:R-:W-:Y:S02]  /*34d0*/  UIADD3 UR8, UPT, UPT, UR8, 0xb0, URZ ;  /* 0x000000b008087890 */ /* 0x000fe4000fffe0ff */
[----:B------:R-:W-:Y:S01]  /*34e0*/  UISETP.NE.AND UP0, UPT, UR18, 0x4, UPT ;  /* 0x000000041200788c */ /* 0x000fe2000bf05270 */
[----:B-12---:R-:W-:Y:S02]  /*34f0*/  SEL R0, RZ, 0x1, P0 ;  /* 0x00000001ff007807 */ /* 0x006fe40000000000 */
[----:B------:R-:W-:Y:S01]  /*3500*/  SEL R10, R10, RZ, P0 ;  /* 0x000000ff0a0a7207 */ /* 0x000fe20000000000 */
[----:B------:R-:W-:Y:S01]  /*3510*/  USEL UR4, URZ, 0x1, UP0 ;  /* 0x00000001ff047887 */ /* 0x000fe20008000000 */
[----:B------:R-:W-:Y:S01]  /*3520*/  LOP3.LUT R9, R9, R0, RZ, 0x3c, !PT ;  /* 0x0000000009097212 */ /* 0x000fe200078e3cff */
[----:B------:R-:W-:Y:S01]  /*3530*/  USEL UR18, UR18, URZ, UP0 ;  /* 0x000000ff12127287 */ /* 0x000fe20008000000 */
[----:B------:R1:W-:Y:S03]  /*3540*/  UTCBAR [UR8], URZ ;  /* 0x000000ff080073e9 */ /* 0x0003e600080000ff */
[----:B------:R-:W-:Y:S01]  /*3550*/  LOP3.LUT R11, R11, UR4, RZ, 0x3c, !PT ;  /* 0x000000040b0b7c12 */ /* 0x000fe2000f8e3cff */
[----:B------:R-:W-:Y:S07]  /*3560*/  @P1 BRA `(.L_x_62) ;  /* 0xfffffff800c81947 */ /* 0x000fee000383ffff */
[----:B------:R-:W2:Y:S01]  /*3570*/  S2UR UR4, SR_CgaCtaId ;  /* 0x00000000000479c3 */ /* 0x000ea20000008800 */
[----:B------:R-:W-:Y:S01]  /*3580*/  ELECT P0, URZ, PT ;  /* 0x0000000000ff782f */ /* 0x000fe20003800000 */
[----:B------:R-:W-:Y:S01]  /*3590*/  IMAD.MOV.U32 R0, RZ, RZ, 0x1 ;  /* 0x00000001ff007424 */ /* 0x000fe200078e00ff */
[----:B------:R-:W-:Y:S01]  /*35a0*/  UIADD3 UR6, UPT, UPT, UR6, 0xd0, URZ ;  /* 0x000000d006067890 */ /* 0x000fe2000fffe0ff */
[----:B------:R-:W-:Y:S01]  /*35b0*/  SHF.L.U32 R3, R11, 0x1f, RZ ;  /* 0x0000001f0b037819 */ /* 0x000fe200000006ff */
[----:B------:R-:W-:-:S03]  /*35c0*/  UMOV UR5, 0x40 ;  /* 0x0000004000057882 */ /* 0x000fc60000000000 */
[----:B------:R-:W-:Y:S01]  /*35d0*/  UVIRTCOUNT.DEALLOC.SMPOOL 0x80 ;  /* 0x000000800000784c */ /* 0x000fe20000000000 */
[----:B--2---:R-:W-:Y:S02]  /*35e0*/  ULEA UR4, UR4, UR5, 0x18 ;  /* 0x0000000504047291 */ /* 0x004fe4000f8ec0ff */
[----:B------:R-:W-:-:S07]  /*35f0*/  ULEA UR5, UR18, UR6, 0x3 ;  /* 0x0000000612057291 */ /* 0x000fce000f8e18ff */
[----:B------:R2:W-:Y:S02]  /*3600*/  @P0 STS.U8 [UR4+0x1c], R0 ;  /* 0x00001c00ff000988 */ /* 0x0005e40008000004 */
[----:B------:R-:W3:Y:S02]  /*3610*/  SYNCS.PHASECHK.TRANS64.TRYWAIT P0, [UR5], R3 ;  /* 0x00000003ff0075a7 */ /* 0x000ee40008001105 */
[----:B--23--:R-:W-:Y:S05]  /*3620*/  @!P0 BRA `(.L_x_63) ;  /* 0x0000003800948947 */ /* 0x00cfea0003800000 */
.L_x_124:
[----:B------:R-:W-:-:S04]  /*3630*/  UIADD3 UR7, UPT, UPT, UR18, 0x1, URZ ;  /* 0x0000000112077890 */ /* 0x000fc8000fffe0ff */
[----:B------:R-:W-:-:S04]  /*3640*/  UISETP.NE.AND UP0, UPT, UR7, 0x4, UPT ;  /* 0x000000040700788c */ /* 0x000fc8000bf05270 */
[----:B-1----:R-:W-:Y:S02]  /*3650*/  USEL UR8, URZ, 0x1, UP0 ;  /* 0x00000001ff087887 */ /* 0x002fe40008000000 */
[----:B------:R-:W-:-:S04]  /*3660*/  USEL UR7, UR7, URZ, UP0 ;  /* 0x000000ff07077287 */ /* 0x000fc80008000000 */
[----:B------:R-:W-:Y:S01]  /*3670*/  ULEA UR5, UR7, UR6, 0x3 ;  /* 0x0000000607057291 */ /* 0x000fe2000f8e18ff */
[----:B------:R-:W-:-:S04]  /*3680*/  LOP3.LUT R2, R11, UR8, RZ, 0x3c, !PT ;  /* 0x000000080b027c12 */ /* 0x000fc8000f8e3cff */
[----:B--2---:R-:W-:-:S04]  /*3690*/  SHF.L.U32 R3, R2, 0x1f, RZ ;  /* 0x0000001f02037819 */ /* 0x004fc800000006ff */
[----:B------:R-:W1:Y:S02]  /*36a0*/  SYNCS.PHASECHK.TRANS64.TRYWAIT P0, [UR5], R3 ;  /* 0x00000003ff0075a7 */ /* 0x000e640008001105 */
[----:B-1----:R-:W-:Y:S05]  /*36b0*/  @!P0 BRA `(.L_x_64) ;  /* 0x0000003800888947 */ /* 0x002fea0003800000 */
.L_x_126:
        /* <DEDUP_REMOVED lines=9> */
.L_x_128:
[----:B------:R-:W-:-:S04]  /*3750*/  UIADD3 UR7, UPT, UPT, UR7, 0x1, URZ ;  /* 0x0000000107077890 */ /* 0x000fc8000fffe0ff */
[----:B------:R-:W-:-:S04]  /*3760*/  UISETP.NE.AND UP0, UPT, UR7, 0x4, UPT ;  /* 0x000000040700788c */ /* 0x000fc8000bf05270 */
[----:B------:R-:W-:Y:S02]  /*3770*/  USEL UR5, URZ, 0x1, UP0 ;  /* 0x00000001ff057887 */ /* 0x000fe40008000000 */
[----:B------:R-:W-:-:S04]  /*3780*/  USEL UR7, UR7, URZ, UP0 ;  /* 0x000000ff07077287 */ /* 0x000fc80008000000 */
[----:B------:R-:W-:Y:S01]  /*3790*/  ULEA UR7, UR7, UR6, 0x3 ;  /* 0x0000000607077291 */ /* 0x000fe2000f8e18ff */
[----:B-1----:R-:W-:-:S04]  /*37a0*/  LOP3.LUT R3, R2, UR5, RZ, 0x3c, !PT ;  /* 0x0000000502037c12 */ /* 0x002fc8000f8e3cff */
[----:B------:R-:W-:-:S04]  /*37b0*/  SHF.L.U32 R3, R3, 0x1f, RZ ;  /* 0x0000001f03037819 */ /* 0x000fc800000006ff */
[----:B------:R-:W1:Y:S02]  /*37c0*/  SYNCS.PHASECHK.TRANS64.TRYWAIT P0, [UR7], R3 ;  /* 0x00000003ff0075a7 */ /* 0x000e640008001107 */
[----:B-1----:R-:W-:Y:S05]  /*37d0*/  @!P0 BRA `(.L_x_66) ;  /* 0x0000003800708947 */ /* 0x002fea0003800000 */
.L_x_130:
[----:B------:R-:W-:Y:S01]  /*37e0*/  NOP ;  /* 0x0000000000007918 */ /* 0x000fe20000000000 */
[----:B-1----:R-:W1:Y:S01]  /*37f0*/  LDS R0, [UR4+0x14] ;  /* 0x00001404ff007984 */ /* 0x002e620008000800 */
[----:B------:R-:W-:Y:S01]  /*3800*/  ULOP3.LUT UR6, UR19, 0xffff, URZ, 0xc0, !UPT ;  /* 0x0000ffff13067892 */ /* 0x000fe2000f8ec0ff */
[----:B------:R-:W-:Y:S01]  /*3810*/  UMOV UR8, 0xffff ;  /* 0x0000ffff00087882 */ /* 0x000fe20000000000 */
[----:B------:R-:W-:Y:S02]  /*3820*/  UMOV UR5, 0x1 ;  /* 0x0000000100057882 */ /* 0x000fe40000000000 */
[----:B------:R-:W-:-:S04]  /*3830*/  USHF.R.U32.HI UR6, URZ, 0x5, UR6 ;  /* 0x00000005ff067899 */ /* 0x000fc80008011606 */
[----:B------:R-:W-:Y:S02]  /*3840*/  USHF.L.U32 UR8, UR8, UR6, URZ ;  /* 0x0000000608087299 */ /* 0x000fe400080006ff */
[----:B------:R-:W-:-:S04]  /*3850*/  USHF.L.U32 UR5, UR5, UR6, URZ ;  /* 0x0000000605057299 */ /* 0x000fc800080006ff */
[----:B-1----:R-:W-:-:S04]  /*3860*/  LOP3.LUT R0, R0, UR8, RZ, 0xc0, !PT ;  /* 0x0000000800007c12 */ /* 0x002fc8000f8ec0ff */
[----:B------:R-:W-:-:S13]  /*3870*/  ISETP.NE.AND P0, PT, R0, UR8, PT ;  /* 0x0000000800007c0c */ /* 0x000fda000bf05270 */
[----:B------:R-:W-:Y:S05]  /*3880*/  @P0 BRA `(.L_x_67) ;  /* 0x0000000000580947 */ /* 0x000fea0003800000 */
[----:B------:R-:W1:Y:S02]  /*3890*/  LDS R0, [UR4+0x18] ;  /* 0x00001804ff007984 */ /* 0x000e640008000800 */
[----:B-1----:R-:W-:-:S04]  /*38a0*/  LOP3.LUT R0, R0, UR5, RZ, 0xc0, !PT ;  /* 0x0000000500007c12 */ /* 0x002fc8000f8ec0ff */
[----:B------:R-:W-:-:S13]  /*38b0*/  ISETP.NE.AND P0, PT, R0, UR5, PT ;  /* 0x0000000500007c0c */ /* 0x000fda000bf05270 */
[----:B------:R-:W-:Y:S05]  /*38c0*/  @P0 BRA `(.L_x_68) ;  /* 0x00000000003c0947 */ /* 0x000fea0003800000 */
[----:B------:R-:W1:Y:S01]  /*38d0*/  S2R R2, SR_LANEID ;  /* 0x0000000000027919 */ /* 0x000e620000000000 */
[----:B------:R-:W-:Y:S01]  /*38e0*/  ULOP3.LUT UR8, URZ, UR8, URZ, 0x33, !UPT ;  /* 0x00000008ff087292 */ /* 0x000fe2000f8e33ff */
[----:B------:R-:W-:Y:S01]  /*38f0*/  LOP3.LUT R4, RZ, UR5, RZ, 0x33, !PT ;  /* 0x00000005ff047c12 */ /* 0x000fe2000f8e33ff */
[----:B------:R-:W-:Y:S02]  /*3900*/  VOTEU.ANY UR7, UPT, PT ;  /* 0x0000000000077886 */ /* 0x000fe400038e0100 */
[----:B------:R-:W-:Y:S01]  /*3910*/  UFLO.U32 UR7, UR7 ;  /* 0x00000007000772bd */ /* 0x000fe200080e0000 */
[----:B------:R-:W2:Y:S01]  /*3920*/  REDUX UR5, R4 ;  /* 0x00000000040573c4 */ /* 0x000ea20000000000 */
[----:B------:R-:W-:-:S06]  /*3930*/  IMAD.U32 R0, RZ, RZ, UR8 ;  /* 0x00000008ff007e24 */ /* 0x000fcc000f8e00ff */
[----:B------:R3:W-:Y:S01]  /*3940*/  UTCATOMSWS.AND URZ, UR8 ;  /* 0x0000000800ff79e3 */ /* 0x0007e20008000000 */
[----:B------:R-:W4:Y:S01]  /*3950*/  REDUX UR6, R0 ;  /* 0x00000000000673c4 */ /* 0x000f220000000000 */
[----:B-1----:R-:W-:Y:S01]  /*3960*/  ISETP.EQ.U32.AND P0, PT, R2, UR7, PT ;  /* 0x0000000702007c0c */ /* 0x002fe2000bf02070 */
[----:B--2---:R-:W-:Y:S01]  /*3970*/  IMAD.U32 R2, RZ, RZ, UR5 ;  /* 0x00000005ff027e24 */ /* 0x004fe2000f8e00ff */
[----:B----4-:R-:W-:-:S11]  /*3980*/  MOV R3, UR6 ;  /* 0x0000000600037c02 */ /* 0x010fd60008000f00 */
[----:B------:R3:W-:Y:S04]  /*3990*/  @P0 ATOMS.AND RZ, [UR4+0x14], R3 ;  /* 0x00001403ffff098c */ /* 0x0007e8000a800004 */
[----:B------:R3:W-:Y:S01]  /*39a0*/  @P0 ATOMS.AND RZ, [UR4+0x18], R2 ;  /* 0x00001802ffff098c */ /* 0x0007e2000a800004 */
[----:B------:R-:W-:Y:S05]  /*39b0*/  BRA `(.L_x_69) ;  /* 0x0000000000147947 */ /* 0x000fea0003800000 */
.L_x_68:
[----:B------:R-:W-:Y:S02]  /*39c0*/  MOV R2, 0x39e0 ;  /* 0x000039e000027802 */ /* 0x000fe40000000f00 */
[----:B----45:R-:W-:Y:S05]  /*39d0*/  CALL.REL.NOINC `($__internal_0_$__cuda_sm10x_tcgen05_guardrail_trap_col_being_dealloced_not_returned_by_alloc) ;  /* 0x00000038008c7944 */ /* 0x030fea0003c00000 */
[----:B------:R-:W-:Y:S05]  /*39e0*/  BRA `(.L_x_69) ;  /* 0x0000000000087947 */ /* 0x000fea0003800000 */
.L_x_67:
[----:B------:R-:W-:Y:S02]  /*39f0*/  MOV R2, 0x3a10 ;  /* 0x00003a1000027802 */ /* 0x000fe40000000f00 */
[----:B----45:R-:W-:Y:S05]  /*3a00*/  CALL.REL.NOINC `($__internal_2_$__cuda_sm10x_tcgen05_guardrail_trap_unallocated_columns_being_dealloced) ;  /* 0x0000003800987944 */ /* 0x030fea0003c00000 */
.L_x_69:
[----:B------:R-:W-:Y:S01]  /*3a10*/  NOP ;  /* 0x0000000000007918 */ /* 0x000fe20000000000 */
[----:B---3--:R-:W-:Y:S05]  /*3a20*/  EXIT ;  /* 0x000000000000794d */ /* 0x008fea0003800000 */
.L_x_51:
[----:B------:R-:W-:-:S09]  /*3a30*/  UISETP.NE.OR UP2, UPT, UR8, 0x3, !UP2 ;  /* 0x000000030800788c */ /* 0x000fd2000d745670 */
[----:B------:R-:W-:Y:S05]  /*3a40*/  BRA.U UP2, `(.L_x_70) ;  /* 0x0000000902c87547 */ /* 0x000fea000b800000 */
[----:B------:R-:W1:Y:S01]  /*3a50*/  LDCU.64 UR6, c[0x0][0x888] ;  /* 0x00011100ff0677ac */ /* 0x000e620008000a00 */
[----:B------:R-:W2:Y:S01]  /*3a60*/  LDC R0, c[0x0][0xb30] ;  /* 0x0002cc00ff007b82 */ /* 0x000ea20000000800 */
[----:B------:R-:W-:Y:S01]  /*3a70*/  IMAD.MOV.U32 R30, RZ, RZ, 0x1 ;  /* 0x00000001ff1e7424 */ /* 0x000fe200078e00ff */
[----:B------:R-:W-:Y:S01]  /*3a80*/  CS2R R28, SRZ ;  /* 0x00000000001c7805 */ /* 0x000fe2000001ff00 */
[----:B------:R-:W4:Y:S01]  /*3a90*/  LDCU.64 UR4, c[0x0][0x890] ;  /* 0x00011200ff0477ac */ /* 0x000f220008000a00 */
[----:B------:R-:W-:Y:S01]  /*3aa0*/  IMAD.MOV.U32 R25, RZ, RZ, 0x2000 ;  /* 0x00002000ff197424 */ /* 0x000fe200078e00ff */
[----:B------:R-:W-:-:S03]  /*3ab0*/  UMOV UR8, 0x400 ;  /* 0x0000040000087882 */ /* 0x000fc60000000000 */
[----:B------:R-:W3:Y:S01]  /*3ac0*/  LDC R19, c[0x0][0x370] ;  /* 0x0000dc00ff137b82 */ /* 0x000ee20000000800 */
[----:B------:R-:W-:-:S07]  /*3ad0*/  UPLOP3.LUT UP1, UPT, UPT, UPT, UPT, 0x40, 0x4 ;  /* 0x000000000004789c */ /* 0x000fce0003f2e870 */
[----:B------:R-:W3:Y:S01]  /*3ae0*/  LDC R2, c[0x0][0xb0c] ;  /* 0x0002c300ff027b82 */ /* 0x000ee20000000800 */
[----:B-1----:R-:W-:Y:S02]  /*3af0*/  UISETP.NE.U32.AND UP2, UPT, UR6, URZ, UPT ;  /* 0x000000ff0600728c */ /* 0x002fe4000bf45070 */
[----:B------:R-:W-:Y:S02]  /*3b00*/  ULEA UR6, UR37, UR8, 0x18 ;  /* 0x0000000825067291 */ /* 0x000fe4000f8ec0ff */
[----:B------:R-:W-:Y:S02]  /*3b10*/  UISETP.NE.AND.EX UP2, UPT, UR7, URZ, UPT, UP2 ;  /* 0x000000ff0700728c */ /* 0x000fe4000bf45320 */
[----:B------:R-:W-:Y:S01]  /*3b20*/  UIADD3 UR7, UPT, UPT, UR6, 0x70, URZ ;  /* 0x0000007006077890 */ /* 0x000fe2000fffe0ff */
[----:B------:R-:W1:Y:S01]  /*3b30*/  LDC R18, c[0x0][0xb20] ;  /* 0x0002c800ff127b82 */ /* 0x000e620000000800 */
[----:B----4-:R-:W-:Y:S01]  /*3b40*/  UISETP.NE.U32.AND UP3, UPT, UR4, URZ, UPT ;  /* 0x000000ff0400728c */ /* 0x010fe2000bf65070 */
[----:B--2---:R-:W-:Y:S01]  /*3b50*/  ISETP.NE.AND P1, PT, R0, 0x1, PT ;  /* 0x000000010000780c */ /* 0x004fe20003f25270 */
[----:B------:R-:W-:-:S02]  /*3b60*/  UPRMT UR37, UR37, 0x654, UR7 ;  /* 0x0000065425257896 */ /* 0x000fc40008000007 */
[----:B------:R-:W-:-:S03]  /*3b70*/  UISETP.NE.AND.EX UP3, UPT, UR5, URZ, UPT, UP3 ;  /* 0x000000ff0500728c */ /* 0x000fc6000bf65330 */
[----:B------:R-:W2:Y:S08]  /*3b80*/  LDC.64 R32, c[0x0][0x348] ;  /* 0x0000d200ff207b82 */ /* 0x000eb00000000a00 */
[----:B------:R-:W4:Y:S08]  /*3b90*/  LDC.64 R16, c[0x0][0xb10] ;  /* 0x0002c400ff107b82 */ /* 0x000f300000000a00 */
[----:B------:R-:W1:Y:S08]  /*3ba0*/  LDC.64 R6, c[0x0][0xb18] ;  /* 0x0002c600ff067b82 */ /* 0x000e700000000a00 */
[----:B------:R-:W1:Y:S08]  /*3bb0*/  LDC.64 R4, c[0x0][0xb28] ;  /* 0x0002ca00ff047b82 */ /* 0x000e700000000a00 */
[----:B---3--:R-:W1:Y:S02]  /*3bc0*/  LDC R24, c[0x0][0x374] ;  /* 0x0000dd00ff187b82 */ /* 0x008e640000000800 */
.L_x_78:
[C---:B------:R-:W-:Y:S02]  /*3bd0*/  LEA R0, R29.reuse, UR6, 0x3 ;  /* 0x000000061d007c11 */ /* 0x040fe4000f8e18ff */
[----:B------:R-:W-:Y:S02]  /*3be0*/  SHF.L.U32 R3, R28, 0x1f, RZ ;  /* 0x0000001f1c037819 */ /* 0x000fe400000006ff */
[----:B------:R-:W-:Y:S02]  /*3bf0*/  LEA R20, R29, UR6, 0x4 ;  /* 0x000000061d147c11 */ /* 0x000fe4000f8e20ff */
[----:B---3--:R-:W3:Y:S02]  /*3c00*/  SYNCS.PHASECHK.TRANS64.TRYWAIT P0, [R0+URZ+0x90], R3 ;  /* 0x00009003000075a7 */ /* 0x008ee400080011ff */
[----:B---3--:R-:W-:Y:S05]  /*3c10*/  @!P0 BRA `(.L_x_71) ;  /* 0x0000003400788947 */ /* 0x008fea0003800000 */
.L_x_131:
[----:B------:R-:W-:Y:S01]  /*3c20*/  ISETP.GE.AND P0, PT, R72, 0x1, PT ;  /* 0x000000014800780c */ /* 0x000fe20003f06270 */
[----:B------:R-:W1:Y:S01]  /*3c30*/  LDS.128 R20, [R20+0x120] ;  /* 0x0001200014147984 */ /* 0x000e620000000c00 */
[----:B------:R-:W-:Y:S01]  /*3c40*/  ISETP.NE.U32.AND P4, PT, RZ, UR4, PT ;  /* 0x00000004ff007c0c */ /* 0x000fe2000bf85070 */
[----:B---3--:R-:W-:Y:S01]  /*3c50*/  VIADD R0, R0, 0xa0 ;  /* 0x000000a000007836 */ /* 0x008fe20000000000 */
[----:B------:R-:W-:Y:S02]  /*3c60*/  SHF.L.U32 R26, R30, 0x1f, RZ ;  /* 0x0000001f1e1a7819 */ /* 0x000fe400000006ff */
[----:B------:R-:W-:Y:S02]  /*3c70*/  ISETP.NE.AND.EX P4, PT, RZ, UR5, PT, P4 ;  /* 0x00000005ff007c0c */ /* 0x000fe4000bf85340 */
[----:B------:R-:W-:Y:S01]  /*3c80*/  PRMT R0, RZ, 0x654, R0 ;  /* 0x00000654ff007816 */ /* 0x000fe20000000000 */
[----:B------:R-:W-:Y:S01]  /*3c90*/  @!PT LDS RZ, [RZ] ;  /* 0x00000000fffff984 */ /* 0x000fe20000000800 */
[----:B------:R-:W-:Y:S01]  /*3ca0*/  @!PT LDS RZ, [RZ] ;  /* 0x00000000fffff984 */ /* 0x000fe20000000800 */
[----:B------:R-:W-:Y:S01]  /*3cb0*/  @!PT LDS RZ, [RZ] ;  /* 0x00000000fffff984 */ /* 0x000fe20000000800 */
[----:B------:R-:W-:Y:S01]  /*3cc0*/  @!PT LDS RZ, [RZ] ;  /* 0x00000000fffff984 */ /* 0x000fe20000000800 */
[----:B------:R3:W-:Y:S06]  /*3cd0*/  MEMBAR.ALL.CTA ;  /* 0x0000000000007992 */ /* 0x0007ec0000008000 */
[----:B---3--:R-:W3:Y:S02]  /*3ce0*/  FENCE.VIEW.ASYNC.S ;  /* 0x00000000000073c6 */ /* 0x008ee40000000000 */
[----:B---3--:R3:W-:Y:S01]  /*3cf0*/  SYNCS.ARRIVE.TRANS64.RED.A1T0 RZ, [R0+URZ], RZ ;  /* 0x000000ff00ff79a7 */ /* 0x0087e200081004ff */
[----:B-1----:R-:W-:Y:S11]  /*3d00*/  LOP3.LUT P3, RZ, R22, 0x1, RZ, 0xc0, !PT ;  /* 0x0000000116ff7812 */ /* 0x002ff6000786c0ff */
[----:B------:R-:W-:Y:S02]  /*3d10*/  @!UPT UIADD3 URZ, UPT, UPT, URZ, URZ, URZ ;  /* 0x000000fffffff290 */ /* 0x000fe4000fffe0ff */
[----:B------:R-:W-:Y:S02]  /*3d20*/  @P3 MOV R13, R20 ;  /* 0x00000014000d3202 */ /* 0x000fe40000000f00 */
[----:B------:R-:W-:Y:S01]  /*3d30*/  @P3 LOP3.LUT R8, R21, 0xffff, RZ, 0xc0, !PT ;  /* 0x0000ffff15083812 */ /* 0x000fe200078ec0ff */
[----:B---3--:R-:W-:Y:S06]  /*3d40*/  @!P0 BRA `(.L_x_72) ;  /* 0x0000000000a48947 */ /* 0x008fec0003800000 */
[----:B------:R-:W-:Y:S01]  /*3d50*/  IMAD.HI.U32 R31, R24, R7, RZ ;  /* 0x00000007181f7227 */ /* 0x000fe200078e00ff */
[----:B------:R-:W-:Y:S02]  /*3d60*/  ISETP.NE.AND P0, PT, R6, 0x1, PT ;  /* 0x000000010600780c */ /* 0x000fe40003f05270 */
[----:B------:R-:W-:Y:S01]  /*3d70*/  ISETP.NE.AND P2, PT, R72, 0x1, PT ;  /* 0x000000014800780c */ /* 0x000fe20003f45270 */
[----:B----4-:R-:W-:Y:S01]  /*3d80*/  IMAD.HI.U32 R34, R19, R16, RZ ;  /* 0x0000001013227227 */ /* 0x010fe200078e00ff */
[----:B------:R-:W-:Y:S02]  /*3d90*/  SHF.R.U32.HI R31, RZ, R18, R31 ;  /* 0x00000012ff1f7219 */ /* 0x000fe4000001161f */
[----:B------:R-:W-:Y:S01]  /*3da0*/  ISETP.NE.AND P5, PT, R2, 0x1, PT ;  /* 0x000000010200780c */ /* 0x000fe20003fa5270 */
[----:B------:R-:W-:Y:S01]  /*3db0*/  IMAD.HI.U32 R36, R13, R16, RZ ;  /* 0x000000100d247227 */ /* 0x000fe200078e00ff */
[----:B------:R-:W-:Y:S02]  /*3dc0*/  SHF.R.U32.HI R34, RZ, R17, R34 ;  /* 0x00000011ff227219 */ /* 0x000fe40000011622 */
[----:B------:R-:W-:Y:S01]  /*3dd0*/  SEL R3, R24, R31, !P0 ;  /* 0x0000001f18037207 */ /* 0x000fe20004000000 */
[C---:B------:R-:W-:Y:S01]  /*3de0*/  IMAD.HI.U32 R31, R8.reuse, R7, RZ ;  /* 0x00000007081f7227 */ /* 0x040fe200078e00ff */
[----:B------:R-:W-:Y:S02]  /*3df0*/  SEL R11, R19, R34, !P5 ;  /* 0x00000022130b7207 */ /* 0x000fe40006800000 */
[----:B------:R-:W-:Y:S01]  /*3e00*/  SHF.R.U32.HI R36, RZ, R17, R36 ;  /* 0x00000011ff247219 */ /* 0x000fe20000011624 */
[----:B------:R-:W-:Y:S01]  /*3e10*/  IMAD.HI.U32 R38, R3, R4, RZ ;  /* 0x0000000403267227 */ /* 0x000fe200078e00ff */
[----:B------:R-:W-:Y:S03]  /*3e20*/  SHF.R.U32.HI R31, RZ, R18, R31 ;  /* 0x00000012ff1f7219 */ /* 0x000fe6000001161f */
[----:B------:R-:W-:Y:S01]  /*3e30*/  IMAD.HI.U32 R34, R11, R4, RZ ;  /* 0x000000040b227227 */ /* 0x000fe200078e00ff */
[----:B------:R-:W-:Y:S02]  /*3e40*/  @P2 SHF.R.U32.HI R3, RZ, R5, R38 ;  /* 0x00000005ff032219 */ /* 0x000fe40000011626 */
[----:B------:R-:W-:Y:S02]  /*3e50*/  SEL R9, R8, R31, !P0 ;  /* 0x0000001f08097207 */ /* 0x000fe40004000000 */
[----:B------:R-:W-:Y:S01]  /*3e60*/  @P2 SHF.R.U32.HI R11, RZ, R5, R34 ;  /* 0x00000005ff0b2219 */ /* 0x000fe20000011622 */
[C---:B------:R-:W-:Y:S01]  /*3e70*/  IMAD R10, R72.reuse, R3, RZ ;  /* 0x00000003480a7224 */ /* 0x040fe200078e02ff */
[----:B------:R-:W-:Y:S01]  /*3e80*/  SEL R3, R13, R36, !P5 ;  /* 0x000000240d037207 */ /* 0x000fe20006800000 */
[C---:B------:R-:W-:Y:S03]  /*3e90*/  IMAD.HI.U32 R14, R9.reuse, R4, RZ ;  /* 0x00000004090e7227 */ /* 0x040fe600078e00ff */
[----:B------:R-:W-:Y:S01]  /*3ea0*/  ISETP.GE.AND P0, PT, R9, R10, PT ;  /* 0x0000000a0900720c */ /* 0x000fe20003f06270 */
[C---:B------:R-:W-:Y:S01]  /*3eb0*/  IMAD R12, R72.reuse, R11, RZ ;  /* 0x0000000b480c7224 */ /* 0x040fe200078e02ff */
[-C--:B------:R-:W-:Y:S04]  /*3ec0*/  SHF.R.U32.HI R14, RZ, R5.reuse, R14 ;  /* 0x00000005ff0e7219 */ /* 0x080fe8000001160e */
[----:B------:R-:W-:Y:S02]  /*3ed0*/  ISETP.GE.OR P0, PT, R3, R12, P0 ;  /* 0x0000000c0300720c */ /* 0x000fe40000706670 */
[----:B------:R-:W-:Y:S05]  /*3ee0*/  SEL R15, R9, R14, !P2 ;  /* 0x0000000e090f7207 */ /* 0x000fea0005000000 */
[----:B------:R-:W-:Y:S04]  /*3ef0*/  IMAD.MOV R14, RZ, RZ, -R15 ;  /* 0x000000ffff0e7224 */ /* 0x000fe800078e0a0f */
[----:B------:R-:W-:Y:S02]  /*3f00*/  IMAD R14, R72, R14, R9 ;  /* 0x0000000e480e7224 */ /* 0x000fe400078e0209 */
[C---:B------:R-:W-:Y:S05]  /*3f10*/  @!P0 IMAD.HI.U32 R10, R3.reuse, R4, RZ ;  /* 0x00000004030a8227 */ /* 0x040fea00078e00ff */
[----:B------:R-:W-:Y:S04]  /*3f20*/  @!P0 SHF.R.U32.HI R10, RZ, R5, R10 ;  /* 0x00000005ff0a8219 */ /* 0x000fe8000001160a */
[----:B------:R-:W-:Y:S01]  /*3f30*/  @!P0 SEL R0, R3, R10, !P2 ;  /* 0x0000000a03008207 */ /* 0x000fe20005000000 */
[----:B------:R-:W-:Y:S03]  /*3f40*/  IMAD.MOV R10, RZ, RZ, -R3 ;  /* 0x000000ffff0a7224 */ /* 0x000fe600078e0a03 */
[----:B------:R-:W-:Y:S01]  /*3f50*/  @!P0 IADD3 R15, PT, PT, R15, -R0, RZ ;  /* 0x800000000f0f8210 */ /* 0x000fe20007ffe0ff */
[----:B------:R-:W-:Y:S01]  /*3f60*/  @!P0 IMAD R0, R11, R14, R0 ;  /* 0x0000000e0b008224 */ /* 0x000fe200078e0200 */
[----:B------:R-:W-:Y:S01]  /*3f70*/  IADD3 R11, PT, PT, -R9, RZ, RZ ;  /* 0x000000ff090b7210 */ /* 0x000fe20007ffe1ff */
[----:B------:R-:W-:Y:S02]  /*3f80*/  IMAD R13, R2, R10, R13 ;  /* 0x0000000a020d7224 */ /* 0x000fe400078e020d */
[----:B------:R-:W-:Y:S02]  /*3f90*/  @!P0 IMAD R9, R15, R72, R3 ;  /* 0x000000480f098224 */ /* 0x000fe400078e0203 */
[----:B------:R-:W-:Y:S02]  /*3fa0*/  @!P0 IMAD.MOV.U32 R3, RZ, RZ, R0 ;  /* 0x000000ffff038224 */ /* 0x000fe400078e0000 */
[----:B------:R-:W-:Y:S02]  /*3fb0*/  IMAD R8, R6, R11, R8 ;  /* 0x0000000b06087224 */ /* 0x000fe400078e0208 */
[----:B------:R-:W-:Y:S02]  /*3fc0*/  IMAD R13, R3, R2, R13 ;  /* 0x00000002030d7224 */ /* 0x000fe400078e020d */
[----:B------:R-:W-:Y:S02]  /*3fd0*/  IMAD R8, R9, R6, R8 ;  /* 0x0000000609087224 */ /* 0x000fe400078e0208 */
.L_x_72:
[----:B------:R-:W-:Y:S05]  /*3fe0*/  BRA.U UP1, `(.L_x_73) ;  /* 0x0000000101107547 */ /* 0x000fea000b800000 */
[----:B------:R-:W-:Y:S04]  /*3ff0*/  MOV R0, UR13 ;  /* 0x0000000d00007c02 */ /* 0x000fe80008000f00 */
[----:B------:R-:W-:Y:S04]  /*4000*/  SHF.L.U32 R3, R0, 0x1f, RZ ;  /* 0x0000001f00037819 */ /* 0x000fe800000006ff */
[----:B------:R-:W1:Y:S02]  /*4010*/  SYNCS.PHASECHK.TRANS64.TRYWAIT P0, [UR6+0x88], R3 ;  /* 0x00008803ff0075a7 */ /* 0x000e640008001106 */
[----:B-1----:R-:W-:Y:S05]  /*4020*/  @!P0 BRA `(.L_x_74) ;  /* 0x0000003000888947 */ /* 0x002fea0003800000 */
.L_x_73:
[----:B------:R-:W-:Y:S05]  /*4030*/  BRA.U !UP3, `(.L_x_75) ;  /* 0x000000010b347547 */ /* 0x000fea000b800000 */
[----:B------:R-:W-:Y:S01]  /*4040*/  UPLOP3.LUT UP0, UPT, UPT, UPT, UP2, 0x80, 0x8 ;  /* 0x000000000008789c */ /* 0x000fe20003f0f020 */
[----:B-1----:R-:W-:Y:S02]  /*4050*/  HFMA2 R0, -RZ, RZ, 0, 5.9604644775390625e-08 ;  /* 0x00000001ff007431 */ /* 0x002fe400000001ff */
[----:B------:R-:W-:Y:S03]  /*4060*/  IMAD.MOV.U32 R164, RZ, RZ, 0x1 ;  /* 0x00000001ffa47424 */ /* 0x000fe600078e00ff */
[----:B------:R-:W-:Y:S05]  /*4070*/  PLOP3.LUT P0, PT, PT, PT, UP0, 0x80, 0x8 ;  /* 0x000000000008781c */ /* 0x000fea0003f0f008 */
[----:B------:R-:W1:Y:S01]  /*4080*/  @UP0 LDCU.64 UR8, c[0x0][0x888] ;  /* 0x00011100ff0807ac */ /* 0x000e620008000a00 */
[----:B------:R-:W-:Y:S07]  /*4090*/  @UP0 UIMAD UR7, UR36, UR4, URZ ;  /* 0x00000004240702a4 */ /* 0x000fee000f8e02ff */
[----:B------:R-:W-:Y:S01]  /*40a0*/  @!P0 PRMT R164, R0, 0x7610, R164 ;  /* 0x0000761000a48816 */ /* 0x000fe200000000a4 */
[----:B-1----:R-:W-:Y:S03]  /*40b0*/  @UP0 UIMAD.WIDE UR8, UR7, 0x4, UR8 ;  /* 0x00000004070808a5 */ /* 0x002fe6000f8e0208 */
[----:B------:R-:W1:Y:S03]  /*40c0*/  @!UP0 LDCU UR7, c[0x0][0x880] ;  /* 0x00011000ff0787ac */ /* 0x000e660008000800 */
[----:B------:R-:W-:Y:S01]  /*40d0*/  IMAD.U32 R10, RZ, RZ, UR8 ;  /* 0x00000008ff0a7e24 */ /* 0x000fe2000f8e00ff */
[----:B------:R-:W-:Y:S05]  /*40e0*/  MOV R11, UR9 ;  /* 0x00000009000b7c02 */ /* 0x000fea0008000f00 */
[----:B-----5:R3:W5:Y:S02]  /*40f0*/  @P0 LDG.E R81, desc[UR40][R10.64] ;  /* 0x000000280a510981 */ /* 0x020764000c1e1900 */
[----:B-1-3--:R-:W-:Y:S07]  /*4100*/  @!P0 IMAD.U32 R81, RZ, RZ, UR7 ;  /* 0x00000007ff518e24 */ /* 0x00afee000f8e00ff */
.L_x_75:
[----:B-----5:R-:W-:Y:S01]  /*4110*/  @!P4 FSETP.EQ.AND P5, PT, R81, RZ, PT ;  /* 0x000000ff5100c20b */ /* 0x020fe20003fa2000 */
[----:B------:R-:W-:Y:S01]  /*4120*/  @!UPT UIADD3 URZ, UPT, UPT, URZ, URZ, URZ ;  /* 0x000000fffffff290 */ /* 0x000fe2000fffe0ff */
[----:B------:R-:W-:Y:S11]  /*4130*/  @!P4 BRA `(.L_x_76) ;  /* 0x000000000014c947 */ /* 0x000ff60003800000 */
[----:B------:R-:W-:Y:S02]  /*4140*/  LOP3.LUT P0, RZ, R164, 0xff, RZ, 0xc0, !PT ;  /* 0x000000ffa4ff7812 */ /* 0x000fe4000780c0ff */
[----:B------:R-:W-:Y:S04]  /*4150*/  PLOP3.LUT P5, PT, PT, PT, UP0, 0x80, 0x8 ;  /* 0x000000000008781c */ /* 0x000fe80003faf008 */
[----:B------:R-:W-:Y:S07]  /*4160*/  PLOP3.LUT P5, PT, P5, PT, PT, 0x8, 0x80 ;  /* 0x000000000080781c */ /* 0x000fee0002fae170 */
[----:B------:R-:W-:Y:S11]  /*4170*/  @P0 FSETP.EQ.AND P5, PT, R81, RZ, PT ;  /* 0x000000ff5100020b */ /* 0x000ff60003fa2000 */
[----:B------:R-:W-:Y:S02]  /*4180*/  @!UPT UIADD3 URZ, UPT, UPT, URZ, URZ, URZ ;  /* 0x000000fffffff290 */ /* 0x000fe4000fffe0ff */
.L_x_76:
[----:B------:R-:W3:Y:S01]  /*4190*/  SYNCS.PHASECHK.TRANS64.TRYWAIT P4, [UR6+0x78], R26 ;  /* 0x0000781aff0075a7 */ /* 0x000ee20008081106 */
[----:B------:R-:W-:Y:S01]  /*41a0*/  @P3 SHF.R.U32.HI R27, RZ, 0x10, R21 ;  /* 0x00000010ff1b3819 */ /* 0x000fe20000011615 */
[----:B------:R-:W-:Y:S01]  /*41b0*/  VIADD R29, R29, 0x1 ;  /* 0x000000011d1d7836 */ /* 0x000fe20000000000 */
[----:B------:R-:W5:Y:S08]  /*41c0*/  LDC.64 R14, c[0x0][0xb10] ;  /* 0x0002c400ff0e7b82 */ /* 0x000f700000000a00 */
[----:B------:R-:W2:Y:S08]  /*41d0*/  LDC.64 R10, c[0x0][0xb18] ;  /* 0x0002c600ff0a7b82 */ /* 0x000eb00000000a00 */
[----:B-1----:R-:W1:Y:S08]  /*41e0*/  @!P1 LDC R0, c[0x0][0xb20] ;  /* 0x0002c800ff009b82 */ /* 0x002e700000000800 */
[----:B------:R-:W4:Y:S01]  /*41f0*/  @!P1 LDC R3, c[0x0][0xb0c] ;  /* 0x0002c300ff039b82 */ /* 0x000f220000000800 */
[----:B-----5:R-:W-:Y:S05]  /*4200*/  @!P1 IMAD.HI.U32 R14, R13, R14, RZ ;  /* 0x0000000e0d0e9227 */ /* 0x020fea00078e00ff */
[----:B------:R-:W-:Y:S01]  /*4210*/  @!P1 SHF.R.U32.HI R14, RZ, R15, R14 ;  /* 0x0000000fff0e9219 */ /* 0x000fe2000001160e */
[----:B--2---:R-:W-:Y:S01]  /*4220*/  @!P1 IMAD.HI.U32 R11, R8, R11, RZ ;  /* 0x0000000b080b9227 */ /* 0x004fe200078e00ff */
[----:B------:R-:W-:Y:S04]  /*4230*/  @!P1 ISETP.NE.AND P0, PT, R10, 0x1, PT ;  /* 0x000000010a00980c */ /* 0x000fe80003f05270 */
[----:B-1----:R-:W-:Y:S02]  /*4240*/  @!P1 SHF.R.U32.HI R9, RZ, R0, R11 ;  /* 0x00000000ff099219 */ /* 0x002fe4000001160b */
[----:B----4-:R-:W-:Y:S02]  /*4250*/  @!P1 ISETP.NE.AND P2, PT, R3, 0x1, PT ;  /* 0x000000010300980c */ /* 0x010fe40003f45270 */
[----:B------:R-:W-:Y:S02]  /*4260*/  @!P1 SEL R9, R8, R9, !P0 ;  /* 0x0000000908099207 */ /* 0x000fe40004000000 */
[----:B------:R-:W-:Y:S02]  /*4270*/  ELECT P0, URZ, PT ;  /* 0x0000000000ff782f */ /* 0x000fe40003800000 */
[----:B------:R-:W-:Y:S05]  /*4280*/  @!P1 SEL R14, R13, R14, !P2 ;  /* 0x0000000e0d0e9207 */ /* 0x000fea0005000000 */
[----:B------:R-:W-:Y:S02]  /*4290*/  @!P1 IMAD.IADD R0, R9, 0x1, -R14 ;  /* 0x0000000109009824 */ /* 0x000fe400078e0a0e */
[----:B------:R-:W-:Y:S02]  /*42a0*/  @!P1 IMAD.IADD R9, R14, 0x1, -R9 ;  /* 0x000000010e099824 */ /* 0x000fe400078e0a09 */
[----:B------:R-:W-:Y:S02]  /*42b0*/  @!P1 IMAD R13, R0, R3, R13 ;  /* 0x00000003000d9224 */ /* 0x000fe400078e020d */
[----:B------:R-:W-:Y:S01]  /*42c0*/  @!P1 IMAD R8, R9, R10, R8 ;  /* 0x0000000a09089224 */ /* 0x000fe200078e0208 */
[----:B---3--:R-:W-:Y:S06]  /*42d0*/  @!P4 BRA `(.L_x_77) ;  /* 0x0000002c00f4c947 */ /* 0x008fec0003800000 */
.L_x_134:
[----:B------:R-:W-:Y:S01]  /*42e0*/  PLOP3.LUT P5, PT, P5, P0, PT, 0xf2, 0x2f ;  /* 0x00000000002f781c */ /* 0x000fe20002fa1e72 */
[----:B------:R-:W-:Y:S01]  /*42f0*/  UMOV UR14, 0x0 ;  /* 0x00000000000e7882 */ /* 0x000fe20000000000 */
[----:B------:R-:W-:Y:S01]  /*4300*/  LOP3.LUT R30, R30, 0x1, RZ, 0x3c, !PT ;  /* 0x000000011e1e7812 */ /* 0x000fe200078e3cff */
[----:B------:R-:W-:Y:S01]  /*4310*/  UMOV UR15, 0x10000000 ;  /* 0x10000000000f7882 */ /* 0x000fe20000000000 */
[----:B------:R-:W-:Y:S01]  /*4320*/  UMOV UR12, UR36 ;  /* 0x00000024000c7c82 */ /* 0x000fe20008000000 */
[----:B------:R-:W-:Y:S08]  /*4330*/  @P3 R2UR UR36, R27 ;  /* 0x000000001b2432ca */ /* 0x000ff000000e0000 */
[----:B-1----:R-:W-:Y:S01]  /*4340*/  @!P5 IADD3 R3, P0, PT, R32, 0x580, RZ ;  /* 0x000005802003d810 */ /* 0x002fe20007f1e0ff */
[----:B------:R-:W-:Y:S01]  /*4350*/  @!P5 IMAD.SHL.U32 R155, R155, 0x40, RZ ;  /* 0x000000409b9bd824 */ /* 0x000fe200078e00ff */
[----:B------:R-:W-:Y:S01]  /*4360*/  VOTEU.ALL UP1, P5 ;  /* 0x0000000000ff7886 */ /* 0x000fe20002820000 */
[----:B------:R-:W-:Y:S01]  /*4370*/  @!P5 IMAD.SHL.U32 R165, R165, 0x80, RZ ;  /* 0x00000080a5a5d824 */ /* 0x000fe200078e00ff */
[----:B------:R-:W-:Y:S01]  /*4380*/  @!P5 R2UR UR8, R3 ;  /* 0x000000000308d2ca */ /* 0x000fe200000e0000 */
[----:B------:R-:W-:Y:S01]  /*4390*/  @!P5 IMAD.X R0, RZ, RZ, R33, P0 ;  /* 0x000000ffff00d224 */ /* 0x000fe200000e0621 */
[----:B------:R-:W-:Y:S01]  /*43a0*/  @!P5 R2UR UR10, R155 ;  /* 0x000000009b0ad2ca */ /* 0x000fe200000e0000 */
[----:B------:R-:W-:Y:S01]  /*43b0*/  @!UP1 UIADD3 UR9, UPT, UPT, UR6, 0x70, URZ ;  /* 0x0000007006099890 */ /* 0x000fe2000fffe0ff */
[----:B------:R-:W-:Y:S01]  /*43c0*/  @!P5 R2UR UR11, R165 ;  /* 0x00000000a50bd2ca */ /* 0x000fe200000e0000 */
[----:B------:R-:W-:Y:S01]  /*43d0*/  IMAD.IADD R155, R8, 0x1, R143 ;  /* 0x00000001089b7824 */ /* 0x000fe200078e028f */
[----:B------:R-:W-:Y:S01]  /*43e0*/  @!P5 R2UR UR7, R0 ;  /* 0x000000000007d2ca */ /* 0x000fe200000e0000 */
[----:B------:R-:W-:Y:S01]  /*43f0*/  IMAD.IADD R165, R13, 0x1, R154 ;  /* 0x000000010da57824 */ /* 0x000fe200078e029a */
[C---:B------:R-:W-:Y:S04]  /*4400*/  ISETP.NE.AND P0, PT, R29.reuse, 0x2, PT ;  /* 0x000000021d00780c */ /* 0x040fe80003f05270 */
[----:B------:R-:W-:Y:S01]  /*4410*/  SEL R3, RZ, 0x1, P0 ;  /* 0x00000001ff037807 */ /* 0x000fe20000000000 */
[----:B------:R-:W-:Y:S01]  /*4420*/  IMAD.U32 R10, RZ, RZ, UR8 ;  /* 0x00000008ff0a7e24 */ /* 0x000fe2000f8e00ff */
[----:B------:R-:W-:Y:S01]  /*4430*/  @!UP1 UIADD3 UR8, UPT, UPT, UR6, 0x200, URZ ;  /* 0x0000020006089890 */ /* 0x000fe2000fffe0ff */
[----:B------:R-:W-:Y:S01]  /*4440*/  SEL R29, R29, RZ, P0 ;  /* 0x000000ff1d1d7207 */ /* 0x000fe20000000000 */
[----:B------:R-:W-:Y:S01]  /*4450*/  VOTEU.ALL UP1, P5 ;  /* 0x0000000000ff7886 */ /* 0x000fe20002820000 */
[----:B------:R-:W-:Y:S02]  /*4460*/  LOP3.LUT R28, R28, R3, RZ, 0x3c, !PT ;  /* 0x000000031c1c7212 */ /* 0x000fe400078e3cff */
[----:B------:R-:W-:Y:S01]  /*4470*/  IMAD.U32 R11, RZ, RZ, UR7 ;  /* 0x00000007ff0b7e24 */ /* 0x000fe2000f8e00ff */
[----:B------:R-:W-:Y:S04]  /*4480*/  @!P5 R2UR UR16, R10 ;  /* 0x000000000a10d2ca */ /* 0x000fe800000e0000 */
[----:B------:R-:W-:Y:S11]  /*4490*/  @!P5 R2UR UR17, R11 ;  /* 0x000000000b11d2ca */ /* 0x000ff600000e0000 */
[----:B------:R-:W-:Y:S02]  /*44a0*/  @!UPT UIADD3 URZ, UPT, UPT, URZ, URZ, URZ ;  /* 0x000000fffffff290 */ /* 0x000fe4000fffe0ff */
[----:B------:R3:W-:Y:S01]  /*44b0*/  @!UP1 UTMALDG.3D [UR8], [UR16], desc[UR14] ;  /* 0x00000e08100095b4 */ /* 0x0007e20008011000 */
[----:B------:R3:W-:Y:S01]  /*44c0*/  @!P5 SYNCS.ARRIVE.TRANS64.RED.A0TR RZ, [UR6+0x70], R25 ;  /* 0x00007019ffffd9a7 */ /* 0x0007e20008300406 */
[----:B------:R-:W-:Y:S01]  /*44d0*/  UPLOP3.LUT UP1, UPT, UPT, UPT, UPT, 0x80, 0x8 ;  /* 0x000000000008789c */ /* 0x000fe20003f2f070 */
[----:B------:R-:W-:Y:S01]  /*44e0*/  SYNCS.ARRIVE.TRANS64.RED.A1T0 RZ, [UR37], RZ ;  /* 0x000000ffffff79a7 */ /* 0x000fe20008100425 */
[----:B------:R-:W-:Y:S09]  /*44f0*/  @P3 BRA `(.L_x_78) ;  /* 0xfffffff400b43947 */ /* 0x000ff2000383ffff */
[----:B------:R-:W-:Y:S07]  /*4500*/  MOV R0, UR6 ;  /* 0x0000000600007c02 */ /* 0x000fee0008000f00 */
.L_x_79:
[----:B-1----:R-:W-:-:S04]  /*4510*/  SHF.L.U32 R3, R30, 0x1f, RZ ;  /* 0x0000001f1e037819 */ /* 0x002fc800000006ff */
[----:B------:R1:W2:Y:S03]  /*4520*/  SYNCS.PHASECHK.TRANS64.TRYWAIT P0, [R0+URZ+0x78], R3 ;  /* 0x00007803000075a7 */ /* 0x0002a600080011ff */
[----:B--2---:R-:W-:Y:S05]  /*4530*/  @!P0 NANOSLEEP.SYNCS 0x989680 ;  /* 0x009896800000895d */ /* 0x004fea0003900000 */
[----:B------:R-:W2:Y:S02]  /*4540*/  @!P0 SYNCS.PHASECHK.TRANS64 P0, [R0+URZ+0x78], R3 ;  /* 0x00007803000085a7 */ /* 0x000ea400080010ff */
[----:B--23--:R-:W-:Y:S05]  /*4550*/  @P0 EXIT ;  /* 0x000000000000094d */ /* 0x00cfea0003800000 */
[----:B------:R-:W-:Y:S05]  /*4560*/  BRA `(.L_x_79) ;  /* 0xfffffffc00e87947 */ /* 0x000fea000383ffff */
.L_x_70:
[----:B------:R-:W-:-:S06]  /*4570*/  UISETP.GE.AND UP1, UPT, UR8, 0x4, UPT ;  /* 0x000000040800788c */ /* 0x000fcc000bf26270 */
[----:B------:R-:W-:-:S13]  /*4580*/  PLOP3.LUT P0, PT, PT, PT, UP1, 0x80, 0x8 ;  /* 0x000000000008781c */ /* 0x000fda0003f0f018 */
[----:B------:R-:W-:Y:S05]  /*4590*/  @!P0 EXIT ;  /* 0x000000000000894d */ /* 0x000fea0003800000 */
[----:B------:R-:W-:Y:S01]  /*45a0*/  BAR.SYNC.DEFER_BLOCKING 0x6, 0xa0 ;  /* 0x0182800000007b1d */ /* 0x000fe20000010000 */
[C---:B------:R-:W-:Y:S02]  /*45b0*/  IMAD.SHL.U32 R3, R166.reuse, 0x40, RZ ;  /* 0x00000040a6037824 */ /* 0x040fe400078e00ff */
[----:B------:R-:W-:Y:S02]  /*45c0*/  HFMA2 R76, -RZ, RZ, 0, 0 ;  /* 0x00000000ff4c7431 */ /* 0x000fe400000001ff */
[C---:B------:R-:W-:Y:S01]  /*45d0*/  IMAD.SHL.U32 R168, R166.reuse, 0x8, RZ ;  /* 0x00000008a6a87824 */ /* 0x040fe200078e00ff */
[----:B------:R-:W-:Y:S01]  /*45e0*/  CS2R R174, SRZ ;  /* 0x0000000000ae7805 */ /* 0x000fe2000001ff00 */
[----:B------:R-:W-:Y:S01]  /*45f0*/  IMAD.U32 R79, R166, 0x10000, RZ ;  /* 0x00010000a64f7824 */ /* 0x000fe200078e00ff */
[----:B------:R-:W-:Y:S01]  /*4600*/  UMOV UR43, 0x400 ;  /* 0x00000400002b7882 */ /* 0x000fe20000000000 */
[----:B------:R-:W-:Y:S01]  /*4610*/  LOP3.LUT R5, R3, 0x180, RZ, 0xc0, !PT ;  /* 0x0000018003057812 */ /* 0x000fe200078ec0ff */
[----:B------:R-:W-:Y:S01]  /*4620*/  ULEA UR43, UR37, UR43, 0x18 ;  /* 0x0000002b252b7291 */ /* 0x000fe2000f8ec0ff */
[----:B------:R-:W1:Y:S01]  /*4630*/  LDC R167, c[0x0][0x370] ;  /* 0x0000dc00ffa77b82 */ /* 0x000e620000000800 */
[----:B------:R-:W-:Y:S01]  /*4640*/  LOP3.LUT R79, R79, 0x600000, RZ, 0xc0, !PT ;  /* 0x006000004f4f7812 */ /* 0x000fe200078ec0ff */
[----:B------:R-:W-:Y:S01]  /*4650*/  IMAD.MOV.U32 R181, RZ, RZ, RZ ;  /* 0x000000ffffb57224 */ /* 0x000fe200078e00ff */
[----:B------:R-:W-:Y:S01]  /*4660*/  LOP3.LUT R168, R5, 0x30, R168, 0xf8, !PT ;  /* 0x0000003005a87812 */ /* 0x000fe200078ef8a8 */
[----:B------:R-:W-:Y:S01]  /*4670*/  UIADD3 UR4, UPT, UPT, UR43, 0x2200, URZ ;  /* 0x000022002b047890 */ /* 0x000fe2000fffe0ff */
[----:B------:R-:W-:Y:S01]  /*4680*/  IMAD.MOV.U32 R173, RZ, RZ, RZ ;  /* 0x000000ffffad7224 */ /* 0x000fe200078e00ff */
[----:B------:R-:W2:Y:S01]  /*4690*/  LDCU.64 UR46, c[0x0][0x348] ;  /* 0x00006900ff2e77ac */ /* 0x000ea20008000a00 */
[----:B------:R-:W-:Y:S01]  /*46a0*/  LOP3.LUT R168, R168, 0x1e40, R3, 0xf8, !PT ;  /* 0x00001e40a8a87812 */ /* 0x000fe200078ef803 */
[----:B------:R-:W4:Y:S01]  /*46b0*/  LDC R74, c[0x0][0xb0c] ;  /* 0x0002c300ff4a7b82 */ /* 0x000f220000000800 */
[----:B------:R-:W-:Y:S01]  /*46c0*/  IMAD.SHL.U32 R3, R166, 0x10, RZ ;  /* 0x00000010a6037824 */ /* 0x000fe200078e00ff */
[----:B------:R-:W-:Y:S01]  /*46d0*/  MOV R179, UR4 ;  /* 0x0000000400b37c02 */ /* 0x000fe20008000f00 */
[----:B------:R-:W1:Y:S03]  /*46e0*/  LDCU.64 UR38, c[0x0][0x888] ;  /* 0x00011100ff2677ac */ /* 0x000e660008000a00 */
[C---:B------:R-:W-:Y:S01]  /*46f0*/  LOP3.LUT R5, R3.reuse, 0x20, RZ, 0xc0, !PT ;  /* 0x0000002003057812 */ /* 0x040fe200078ec0ff */
[----:B------:R-:W3:Y:S01]  /*4700*/  LDS R0, [UR43+0x140] ;  /* 0x0001402bff007984 */ /* 0x000ee20008000800 */
[----:B------:R-:W1:Y:S01]  /*4710*/  LDC R170, c[0x0][0xb20] ;  /* 0x0002c800ffaa7b82 */ /* 0x000e620000000800 */
[----:B------:R-:W-:Y:S01]  /*4720*/  LOP3.LUT R3, R3, 0x40, RZ, 0xc0, !PT ;  /* 0x0000004003037812 */ /* 0x000fe200078ec0ff */
[----:B------:R-:W-:-:S06]  /*4730*/  UIADD3 UR42, UPT, UPT, UR43, 0x200, URZ ;  /* 0x000002002b2a7890 */ /* 0x000fcc000fffe0ff */
[----:B------:R-:W1:Y:S08]  /*4740*/  LDC R73, c[0x0][0xb30] ;  /* 0x0002cc00ff497b82 */ /* 0x000e700000000800 */
[----:B------:R-:W1:Y:S08]  /*4750*/  LDC.64 R152, c[0x0][0xb10] ;  /* 0x0002c400ff987b82 */ /* 0x000e700000000a00 */
[----:B------:R-:W1:Y:S08]  /*4760*/  LDC.64 R70, c[0x0][0xb18] ;  /* 0x0002c600ff467b82 */ /* 0x000e700000000a00 */
[----:B------:R-:W1:Y:S01]  /*4770*/  LDC.64 R148, c[0x0][0x888] ;  /* 0x00022200ff947b82 */ /* 0x000e620000000a00 */
[----:B---3--:R-:W-:-:S07]  /*4780*/  IMAD.IADD R79, R0, 0x1, R79 ;  /* 0x00000001004f7824 */ /* 0x008fce00078e024f */
[----:B------:R-:W3:Y:S01]  /*4790*/  LDC.64 R68, c[0x0][0xb28] ;  /* 0x0002ca00ff447b82 */ /* 0x000ee20000000a00 */
[----:B------:R-:W-:-:S05]  /*47a0*/  VIADD R0, R168, UR43 ;  /* 0x0000002ba8007c36 */ /* 0x000fca0008000000 */
[--C-:B------:R-:W-:Y:S02]  /*47b0*/  IADD3 R178, PT, PT, -R5, 0x200, R0.reuse ;  /* 0x0000020005b27810 */ /* 0x100fe40007ffe100 */
[----:B------:R-:W1:Y:S01]  /*47c0*/  LDC.64 R150, c[0x0][0x890] ;  /* 0x00022400ff967b82 */ /* 0x000e620000000a00 */
[----:B------:R-:W-:Y:S02]  /*47d0*/  IADD3 R177, PT, PT, -R3, 0x200, R0 ;  /* 0x0000020003b17810 */ /* 0x000fe40007ffe100 */
[----:B------:R-:W-:-:S05]  /*47e0*/  IMAD.IADD R176, R178, 0x1, -R3 ;  /* 0x00000001b2b07824 */ /* 0x000fca00078e0a03 */
[----:B------:R-:W1:Y:S08]  /*47f0*/  LDC.64 R146, c[0x0][0x8b0] ;  /* 0x00022c00ff927b82 */ /* 0x000e700000000a00 */
[----:B------:R-:W1:Y:S08]  /*4800*/  LDC.64 R144, c[0x0][0x8a8] ;  /* 0x00022a00ff907b82 */ /* 0x000e700000000a00 */
[----:B--2-4-:R-:W1:Y:S02]  /*4810*/  LDC R172, c[0x0][0x374] ;  /* 0x0000dd00ffac7b82 */ /* 0x014e640000000800 */
.L_x_97:
[C---:B------:R-:W-:Y:S02]  /*4820*/  LEA R0, R181.reuse, UR43, 0x3 ;  /* 0x0000002bb5007c11 */ /* 0x040fe4000f8e18ff */
[----:B------:R-:W-:Y:S02]  /*4830*/  SHF.L.U32 R3, R174, 0x1f, RZ ;  /* 0x0000001fae037819 */ /* 0x000fe400000006ff */
[----:B------:R-:W-:Y:S02]  /*4840*/  LEA R16, R181, UR43, 0x4 ;  /* 0x0000002bb5107c11 */ /* 0x000fe4000f8e20ff */
[----:B--2---:R-:W2:Y:S02]  /*4850*/  SYNCS.PHASECHK.TRANS64.TRYWAIT P0, [R0+URZ+0x90], R3 ;  /* 0x00009003000075a7 */ /* 0x004ea400080011ff */
[----:B-12---:R-:W-:Y:S05]  /*4860*/  @!P0 BRA `(.L_x_80) ;  /* 0x0000002800a88947 */ /* 0x006fea0003800000 */
.L_x_135:
[----:B------:R-:W4:Y:S01]  /*4870*/  LDC.64 R12, c[0x0][0xb10] ;  /* 0x0002c400ff0c7b82 */ /* 0x000f220000000a00 */
[----:B------:R-:W3:Y:S01]  /*4880*/  LDS.128 R16, [R16+0x120] ;  /* 0x0001200010107984 */ /* 0x000ee20000000c00 */
[----:B-1----:R-:W-:Y:S01]  /*4890*/  ISETP.NE.AND P1, PT, R73, 0x1, PT ;  /* 0x000000014900780c */ /* 0x002fe20003f25270 */
[----:B--2---:R-:W-:Y:S01]  /*48a0*/  VIADD R0, R0, 0xa0 ;  /* 0x000000a000007836 */ /* 0x004fe20000000000 */
[----:B------:R-:W-:Y:S04]  /*48b0*/  ISETP.GE.AND P0, PT, R72, 0x1, PT ;  /* 0x000000014800780c */ /* 0x000fe80003f06270 */
[----:B------:R-:W1:Y:S01]  /*48c0*/  LDC.64 R10, c[0x0][0xb18] ;  /* 0x0002c600ff0a7b82 */ /* 0x000e620000000a00 */
[----:B------:R-:W-:Y:S01]  /*48d0*/  PRMT R0, RZ, 0x654, R0 ;  /* 0x00000654ff007816 */ /* 0x000fe20000000000 */
[----:B------:R-:W-:Y:S01]  /*48e0*/  @!PT LDS RZ, [RZ] ;  /* 0x00000000fffff984 */ /* 0x000fe20000000800 */
[----:B------:R-:W-:Y:S01]  /*48f0*/  @!PT LDS RZ, [RZ] ;  /* 0x00000000fffff984 */ /* 0x000fe20000000800 */
[----:B------:R-:W-:Y:S01]  /*4900*/  @!PT LDS RZ, [RZ] ;  /* 0x00000000fffff984 */ /* 0x000fe20000000800 */
[----:B------:R-:W-:Y:S01]  /*4910*/  @!PT LDS RZ, [RZ] ;  /* 0x00000000fffff984 */ /* 0x000fe20000000800 */
[----:B------:R2:W-:Y:S06]  /*4920*/  MEMBAR.ALL.CTA ;  /* 0x0000000000007992 */ /* 0x0005ec0000008000 */
[----:B--2---:R-:W2:Y:S01]  /*4930*/  FENCE.VIEW.ASYNC.S ;  /* 0x00000000000073c6 */ /* 0x004ea20000000000 */
[----:B------:R-:W1:Y:S08]  /*4940*/  @!P1 LDC R14, c[0x0][0xb20] ;  /* 0x0002c800ff0e9b82 */ /* 0x000e700000000800 */
[----:B------:R-:W1:Y:S01]  /*4950*/  @!P1 LDC R9, c[0x0][0xb0c] ;  /* 0x0002c300ff099b82 */ /* 0x000e620000000800 */
[----:B--2---:R2:W-:Y:S01]  /*4960*/  SYNCS.ARRIVE.TRANS64.RED.A1T0 RZ, [R0+URZ], RZ ;  /* 0x000000ff00ff79a7 */ /* 0x0045e200081004ff */
[----:B---3--:R-:W-:Y:S04]  /*4970*/  LOP3.LUT P4, RZ, R18, 0x1, RZ, 0xc0, !PT ;  /* 0x0000000112ff7812 */ /* 0x008fe8000788c0ff */
[----:B------:R-:W-:Y:S09]  /*4980*/  P2R R180, PR, RZ, 0x10 ;  /* 0x00000010ffb47803 */ /* 0x000ff20000000000 */
[----:B------:R-:W-:Y:S02]  /*4990*/  @P4 MOV R77, R16 ;  /* 0x00000010004d4202 */ /* 0x000fe40000000f00 */
[----:B------:R-:W-:Y:S01]  /*49a0*/  @P4 LOP3.LUT R75, R17, 0xffff, RZ, 0xc0, !PT ;  /* 0x0000ffff114b4812 */ /* 0x000fe200078ec0ff */
[----:B--2-4-:R-:W-:Y:S06]  /*49b0*/  @!P0 BRA `(.L_x_81) ;  /* 0x0000000000a48947 */ /* 0x014fec0003800000 */
[----:B------:R-:W-:Y:S01]  /*49c0*/  IMAD.HI.U32 R21, R172, R71, RZ ;  /* 0x00000047ac157227 */ /* 0x000fe200078e00ff */
[----:B------:R-:W-:Y:S02]  /*49d0*/  ISETP.NE.AND P0, PT, R70, 0x1, PT ;  /* 0x000000014600780c */ /* 0x000fe40003f05270 */
[----:B------:R-:W-:Y:S01]  /*49e0*/  ISETP.NE.AND P2, PT, R72, 0x1, PT ;  /* 0x000000014800780c */ /* 0x000fe20003f45270 */
[----:B------:R-:W-:Y:S01]  /*49f0*/  IMAD.HI.U32 R20, R167, R152, RZ ;  /* 0x00000098a7147227 */ /* 0x000fe200078e00ff */
[----:B------:R-:W-:Y:S02]  /*4a00*/  SHF.R.U32.HI R21, RZ, R170, R21 ;  /* 0x000000aaff157219 */ /* 0x000fe40000011615 */
[----:B------:R-:W-:Y:S01]  /*4a10*/  ISETP.NE.AND P3, PT, R74, 0x1, PT ;  /* 0x000000014a00780c */ /* 0x000fe20003f65270 */
[----:B------:R-:W-:Y:S01]  /*4a20*/  IMAD.HI.U32 R24, R77, R152, RZ ;  /* 0x000000984d187227 */ /* 0x000fe200078e00ff */
[----:B------:R-:W-:Y:S02]  /*4a30*/  SHF.R.U32.HI R20, RZ, R153, R20 ;  /* 0x00000099ff147219 */ /* 0x000fe40000011614 */
[----:B------:R-:W-:Y:S01]  /*4a40*/  SEL R3, R172, R21, !P0 ;  /* 0x00000015ac037207 */ /* 0x000fe20004000000 */
[----:B------:R-:W-:Y:S01]  /*4a50*/  IMAD.HI.U32 R21, R75, R71, RZ ;  /* 0x000000474b157227 */ /* 0x000fe200078e00ff */
[----:B------:R-:W-:Y:S02]  /*4a60*/  SEL R7, R167, R20, !P3 ;  /* 0x00000014a7077207 */ /* 0x000fe40005800000 */
[----:B------:R-:W-:Y:S01]  /*4a70*/  SHF.R.U32.HI R24, RZ, R153, R24 ;  /* 0x00000099ff187219 */ /* 0x000fe20000011618 */
[-C--:B------:R-:W-:Y:S04]  /*4a80*/  IMAD.HI.U32 R20, R3, R68.reuse, RZ ;  /* 0x0000004403147227 */ /* 0x080fe800078e00ff */
[----:B------:R-:W-:Y:S01]  /*4a90*/  IMAD.HI.U32 R22, R7, R68, RZ ;  /* 0x0000004407167227 */ /* 0x000fe200078e00ff */
[-C--:B------:R-:W-:Y:S02]  /*4aa0*/  @P2 SHF.R.U32.HI R3, RZ, R69.reuse, R20 ;  /* 0x00000045ff032219 */ /* 0x080fe40000011614 */
[----:B------:R-:W-:Y:S02]  /*4ab0*/  SHF.R.U32.HI R20, RZ, R170, R21 ;  /* 0x000000aaff147219 */ /* 0x000fe40000011615 */
[----:B------:R-:W-:Y:S01]  /*4ac0*/  @P2 SHF.R.U32.HI R7, RZ, R69, R22 ;  /* 0x00000045ff072219 */ /* 0x000fe20000011616 */
[C---:B------:R-:W-:Y:S01]  /*4ad0*/  IMAD R2, R72.reuse, R3, RZ ;  /* 0x0000000348027224 */ /* 0x040fe200078e02ff */
[----:B------:R-:W-:Y:S02]  /*4ae0*/  SEL R5, R75, R20, !P0 ;  /* 0x000000144b057207 */ /* 0x000fe40004000000 */
[----:B------:R-:W-:Y:S01]  /*4af0*/  SEL R3, R77, R24, !P3 ;  /* 0x000000184d037207 */ /* 0x000fe20005800000 */
[----:B------:R-:W-:Y:S01]  /*4b00*/  IMAD R4, R72, R7, RZ ;  /* 0x0000000748047224 */ /* 0x000fe200078e02ff */
[C---:B------:R-:W-:Y:S01]  /*4b10*/  ISETP.GE.AND P0, PT, R5.reuse, R2, PT ;  /* 0x000000020500720c */ /* 0x040fe20003f06270 */
[----:B------:R-:W-:Y:S03]  /*4b20*/  IMAD.HI.U32 R6, R5, R68, RZ ;  /* 0x0000004405067227 */ /* 0x000fe600078e00ff */
[----:B------:R-:W-:Y:S01]  /*4b30*/  ISETP.GE.OR P0, PT, R3, R4, P0 ;  /* 0x000000040300720c */ /* 0x000fe20000706670 */
[----:B------:R-:W-:Y:S01]  /*4b40*/  IMAD.MOV R4, RZ, RZ, -R3 ;  /* 0x000000ffff047224 */ /* 0x000fe200078e0a03 */
[-C--:B------:R-:W-:Y:S03]  /*4b50*/  SHF.R.U32.HI R6, RZ, R69.reuse, R6 ;  /* 0x00000045ff067219 */ /* 0x080fe60000011606 */
[----:B------:R-:W-:Y:S01]  /*4b60*/  IMAD R77, R74, R4, R77 ;  /* 0x000000044a4d7224 */ /* 0x000fe200078e024d */
[----:B------:R-:W-:Y:S05]  /*4b70*/  SEL R15, R5, R6, !P2 ;  /* 0x00000006050f7207 */ /* 0x000fea0005000000 */
[----:B------:R-:W-:Y:S02]  /*4b80*/  IMAD.MOV R6, RZ, RZ, -R15 ;  /* 0x000000ffff067224 */ /* 0x000fe400078e0a0f */
[C---:B------:R-:W-:Y:S04]  /*4b90*/  @!P0 IMAD.HI.U32 R2, R3.reuse, R68, RZ ;  /* 0x0000004403028227 */ /* 0x040fe800078e00ff */
[----:B------:R-:W-:Y:S01]  /*4ba0*/  IMAD R6, R72, R6, R5 ;  /* 0x0000000648067224 */ /* 0x000fe200078e0205 */
[----:B------:R-:W-:Y:S04]  /*4bb0*/  @!P0 SHF.R.U32.HI R2, RZ, R69, R2 ;  /* 0x00000045ff028219 */ /* 0x000fe80000011602 */
[----:B------:R-:W-:Y:S02]  /*4bc0*/  @!P0 SEL R0, R3, R2, !P2 ;  /* 0x0000000203008207 */ /* 0x000fe40005000000 */
[----:B------:R-:W-:Y:S02]  /*4bd0*/  IADD3 R2, PT, PT, -R5, RZ, RZ ;  /* 0x000000ff05027210 */ /* 0x000fe40007ffe1ff */
[----:B------:R-:W-:Y:S01]  /*4be0*/  @!P0 IADD3 R8, PT, PT, R15, -R0, RZ ;  /* 0x800000000f088210 */ /* 0x000fe20007ffe0ff */
[----:B------:R-:W-:Y:S02]  /*4bf0*/  @!P0 IMAD R0, R7, R6, R0 ;  /* 0x0000000607008224 */ /* 0x000fe400078e0200 */
[----:B------:R-:W-:Y:S02]  /*4c00*/  IMAD R75, R70, R2, R75 ;  /* 0x00000002464b7224 */ /* 0x000fe400078e024b */
[----:B------:R-:W-:Y:S02]  /*4c10*/  @!P0 IMAD R5, R8, R72, R3 ;  /* 0x0000004808058224 */ /* 0x000fe400078e0203 */
[----:B------:R-:W-:Y:S04]  /*4c20*/  @!P0 IMAD.MOV.U32 R3, RZ, RZ, R0 ;  /* 0x000000ffff038224 */ /* 0x000fe800078e0000 */
[----:B------:R-:W-:Y:S02]  /*4c30*/  IMAD R77, R3, R74, R77 ;  /* 0x0000004a034d7224 */ /* 0x000fe400078e024d */
[----:B------:R-:W-:Y:S07]  /*4c40*/  IMAD R75, R5, R70, R75 ;  /* 0x00000046054b7224 */ /* 0x000fee00078e024b */
.L_x_81:
[----:B------:R-:W-:Y:S01]  /*4c50*/  @!P1 IMAD.HI.U32 R0, R77, R12, RZ ;  /* 0x0000000c4d009227 */ /* 0x000fe200078e00ff */
[----:B-1----:R-:W-:Y:S01]  /*4c60*/  @!P1 ISETP.NE.AND P0, PT, R10, 0x1, PT ;  /* 0x000000010a00980c */ /* 0x002fe20003f05270 */
[----:B------:R-:W-:Y:S01]  /*4c70*/  ULOP3.LUT UP0, URZ, UR42, 0x1b0, URZ, 0xc0, !UPT ;  /* 0x000001b02aff7892 */ /* 0x000fe2000f80c0ff */
[----:B------:R-:W-:Y:S01]  /*4c80*/  @!P1 ISETP.NE.AND P2, PT, R9, 0x1, PT ;  /* 0x000000010900980c */ /* 0x000fe20003f45270 */
[----:B------:R-:W-:Y:S01]  /*4c90*/  @!P1 IMAD.HI.U32 R3, R75, R11, RZ ;  /* 0x0000000b4b039227 */ /* 0x000fe200078e00ff */
[----:B------:R-:W-:Y:S02]  /*4ca0*/  @!P1 SHF.R.U32.HI R0, RZ, R13, R0 ;  /* 0x0000000dff009219 */ /* 0x000fe40000011600 */
[----:B------:R-:W-:Y:S01]  /*4cb0*/  @P4 SHF.R.U32.HI R171, RZ, 0x10, R17 ;  /* 0x00000010ffab4819 */ /* 0x000fe20000011611 */
[----:B------:R-:W-:Y:S01]  /*4cc0*/  VIADD R181, R181, 0x1 ;  /* 0x00000001b5b57836 */ /* 0x000fe20000000000 */
[----:B------:R-:W-:Y:S02]  /*4cd0*/  @!P1 SHF.R.U32.HI R2, RZ, R14, R3 ;  /* 0x0000000eff029219 */ /* 0x000fe40000011603 */
[----:B------:R-:W-:Y:S02]  /*4ce0*/  @!P1 SEL R3, R77, R0, !P2 ;  /* 0x000000004d039207 */ /* 0x000fe40005000000 */
[----:B------:R-:W-:Y:S05]  /*4cf0*/  @!P1 SEL R2, R75, R2, !P0 ;  /* 0x000000024b029207 */ /* 0x000fea0004000000 */
[----:B------:R-:W-:Y:S02]  /*4d00*/  @!P1 IMAD.IADD R0, R2, 0x1, -R3 ;  /* 0x0000000102009824 */ /* 0x000fe400078e0a03 */
[----:B------:R-:W-:Y:S02]  /*4d10*/  @!P1 IMAD.IADD R2, R3, 0x1, -R2 ;  /* 0x0000000103029824 */ /* 0x000fe400078e0a02 */
[----:B------:R-:W-:Y:S02]  /*4d20*/  @!P1 IMAD R77, R0, R9, R77 ;  /* 0x00000009004d9224 */ /* 0x000fe400078e024d */
[----:B------:R-:W-:Y:S01]  /*4d30*/  @!P1 IMAD R75, R2, R10, R75 ;  /* 0x0000000a024b9224 */ /* 0x000fe200078e024b */
[----:B------:R-:W-:Y:S06]  /*4d40*/  BRA.U !UP0, `(.L_x_82) ;  /* 0x0000000108407547 */ /* 0x000fec000b800000 */
[----:B------:R-:W1:Y:S01]  /*4d50*/  LDCU.64 UR8, c[0x4][0x80] ;  /* 0x01001000ff0877ac */ /* 0x000e620008000a00 */
[----:B------:R-:W-:Y:S01]  /*4d60*/  MOV R3, 0x0 ;  /* 0x0000000000037802 */ /* 0x000fe20000000f00 */
[----:B------:R-:W-:Y:S02]  /*4d70*/  HFMA2 R12, -RZ, RZ, 0, 5.9604644775390625e-08 ;  /* 0x00000001ff0c7431 */ /* 0x000fe400000001ff */
[----:B------:R-:W-:Y:S02]  /*4d80*/  IMAD.MOV.U32 R8, RZ, RZ, 0x70 ;  /* 0x00000070ff087424 */ /* 0x000fe400078e00ff */
[----:B------:R-:W-:Y:S01]  /*4d90*/  IMAD.MOV.U32 R13, RZ, RZ, RZ ;  /* 0x000000ffff0d7224 */ /* 0x000fe200078e00ff */
[----:B------:R-:W2:Y:S01]  /*4da0*/  LDCU.64 UR6, c[0x4][0x88] ;  /* 0x01001100ff0677ac */ /* 0x000ea20008000a00 */
[----:B------:R-:W3:Y:S01]  /*4db0*/  LDC.64 R2, c[0x4][R3] ;  /* 0x0100000003027b82 */ /* 0x000ee20000000a00 */
[----:B------:R-:W4:Y:S01]  /*4dc0*/  LDCU.64 UR4, c[0x4][0x8] ;  /* 0x01000100ff0477ac */ /* 0x000f220008000a00 */
[----:B-1----:R-:W-:Y:S01]  /*4dd0*/  MOV R5, UR9 ;  /* 0x0000000900057c02 */ /* 0x002fe20008000f00 */
[----:B------:R-:W-:Y:S01]  /*4de0*/  IMAD.U32 R4, RZ, RZ, UR8 ;  /* 0x00000008ff047e24 */ /* 0x000fe2000f8e00ff */
[----:B--2---:R-:W-:Y:S01]  /*4df0*/  MOV R7, UR7 ;  /* 0x0000000700077c02 */ /* 0x004fe20008000f00 */
[----:B------:R-:W-:Y:S01]  /*4e00*/  IMAD.U32 R6, RZ, RZ, UR6 ;  /* 0x00000006ff067e24 */ /* 0x000fe2000f8e00ff */
[----:B----4-:R-:W-:Y:S01]  /*4e10*/  MOV R11, UR5 ;  /* 0x00000005000b7c02 */ /* 0x010fe20008000f00 */
[----:B------:R-:W-:Y:S02]  /*4e20*/  IMAD.U32 R10, RZ, RZ, UR4 ;  /* 0x00000004ff0a7e24 */ /* 0x000fe4000f8e00ff */
[----:B------:R-:W-:Y:S07]  /*4e30*/  LEPC R20, `(.L_x_82) ;  /* 0x000000001014794e */ /* 0x000fee0000000000 */
[----:B---3-5:R-:W-:Y:S05]  /*4e40*/  CALL.ABS.NOINC R2 ;  /* 0x0000000002007343 */ /* 0x028fea0003c00000 */
.L_x_82:
[----:B------:R-:W-:Y:S01]  /*4e50*/  LOP3.LUT P0, RZ, R179, 0x1b0, RZ, 0xc0, !PT ;  /* 0x000001b0b3ff7812 */ /* 0x000fe2000780c0ff */
[----:B------:R-:W-:Y:S11]  /*4e60*/  BSSY.RECONVERGENT B6, `(.L_x_83) ;  /* 0x0000013000067945 */ /* 0x000ff60003800200 */
[----:B------:R-:W-:Y:S01]  /*4e70*/  @!UPT UIADD3 URZ, UPT, UPT, URZ, URZ, URZ ;  /* 0x000000fffffff290 */ /* 0x000fe2000fffe0ff */
[----:B------:R-:W-:Y:S05]  /*4e80*/  @!P0 BRA `(.L_x_84) ;  /* 0x0000000000408947 */ /* 0x000fea0003800000 */
        /* <DEDUP_REMOVED lines=16> */
.L_x_84:
[----:B------:R-:W-:Y:S05]  /*4f90*/  BSYNC.RECONVERGENT B6 ;  /* 0x0000000000067941 */ /* 0x000fea0003800200 */
.L_x_83:
[----:B------:R-:W-:Y:S01]  /*4fa0*/  ISETP.NE.U32.AND P3, PT, R150, RZ, PT ;  /* 0x000000ff9600720c */ /* 0x000fe20003f65070 */
[----:B------:R-:W-:Y:S01]  /*4fb0*/  UISETP.NE.AND UP1, UPT, UR44, URZ, UPT ;  /* 0x000000ff2c00728c */ /* 0x000fe2000bf25270 */
[----:B------:R-:W-:Y:S02]  /*4fc0*/  ISETP.NE.U32.AND P4, PT, R146, RZ, PT ;  /* 0x000000ff9200720c */ /* 0x000fe40003f85070 */
[----:B------:R-:W-:Y:S02]  /*4fd0*/  ISETP.NE.AND.EX P3, PT, R151, RZ, PT, P3 ;  /* 0x000000ff9700720c */ /* 0x000fe40003f65330 */
[----:B------:R-:W-:Y:S02]  /*4fe0*/  PLOP3.LUT P1, PT, PT, PT, PT, 0x8, 0x80 ;  /* 0x000000000080781c */ /* 0x000fe40003f2e170 */
[----:B------:R-:W-:Y:S02]  /*4ff0*/  PLOP3.LUT P0, PT, PT, PT, UP1, 0x80, 0x8 ;  /* 0x000000000008781c */ /* 0x000fe40003f0f018 */
[----:B------:R-:W-:Y:S02]  /*5000*/  ISETP.NE.AND.EX P4, PT, R147, RZ, PT, P4 ;  /* 0x000000ff9300720c */ /* 0x000fe40003f85340 */
[----:B------:R-:W1:Y:S09]  /*5010*/  @UP1 LDCU.64 UR4, c[0x0][0x888] ;  /* 0x00011100ff0417ac */ /* 0x000e720008000a00 */
[----:B------:R-:W-:Y:S01]  /*5020*/  @P0 PLOP3.LUT P1, PT, P3, PT, PT, 0x80, 0x8 ;  /* 0x000000000008081c */ /* 0x000fe20001f2f070 */
[----:B-1----:R-:W-:Y:S04]  /*5030*/  @UP1 UISETP.NE.U32.AND UP0, UPT, UR4, URZ, UPT ;  /* 0x000000ff0400128c */ /* 0x002fe8000bf05070 */
[----:B------:R-:W-:Y:S04]  /*5040*/  @UP1 UISETP.NE.AND.EX UP0, UPT, UR5, URZ, UPT, UP0 ;  /* 0x000000ff0500128c */ /* 0x000fe8000bf05300 */
[----:B------:R-:W-:Y:S01]  /*5050*/  @UP1 USEL UR4, URZ, 0xffffffff, UP0 ;  /* 0xffffffffff041887 */ /* 0x000fe20008000000 */
[----:B------:R-:W-:Y:S11]  /*5060*/  @!P3 BRA `(.L_x_85) ;  /* 0x00000000002cb947 */ /* 0x000ff60003800000 */
[----:B------:R-:W-:Y:S01]  /*5070*/  ISETP.NE.U32.AND P2, PT, R148, RZ, PT ;  /* 0x000000ff9400720c */ /* 0x000fe20003f45070 */
[----:B------:R-:W-:Y:S03]  /*5080*/  IMAD.MOV.U32 R164, RZ, RZ, 0x1 ;  /* 0x00000001ffa47424 */ /* 0x000fe600078e00ff */
[----:B------:R-:W-:Y:S11]  /*5090*/  ISETP.NE.AND.EX P2, PT, R149, RZ, PT, P2 ;  /* 0x000000ff9500720c */ /* 0x000ff60003f45320 */
[----:B------:R-:W-:Y:S02]  /*50a0*/  @!UPT UIADD3 URZ, UPT, UPT, URZ, URZ, URZ ;  /* 0x000000fffffff290 */ /* 0x000fe4000fffe0ff */
[----:B------:R-:W1:Y:S01]  /*50b0*/  @P2 LDC.64 R2, c[0x0][0x888] ;  /* 0x00022200ff022b82 */ /* 0x000e620000000a00 */
[----:B------:R-:W-:Y:S04]  /*50c0*/  @P2 IMAD R0, R150, UR36, RZ ;  /* 0x0000002496002c24 */ /* 0x000fe8000f8e02ff */
[----:B-1----:R-:W-:Y:S04]  /*50d0*/  @P2 IMAD.WIDE R2, R0, 0x4, R2 ;  /* 0x0000000400022825 */ /* 0x002fe800078e0202 */
[----:B------:R-:W-:Y:S01]  /*50e0*/  HFMA2 R0, -RZ, RZ, 0, 5.9604644775390625e-08 ;  /* 0x00000001ff007431 */ /* 0x000fe200000001ff */
[----:B-----5:R1:W5:Y:S04]  /*50f0*/  @P2 LDG.E R81, desc[UR40][R2.64] ;  /* 0x0000002802512981 */ /* 0x020368000c1e1900 */
[----:B------:R-:W-:Y:S01]  /*5100*/  @!P2 PRMT R164, R0, 0x7610, R164 ;  /* 0x0000761000a4a816 */ /* 0x000fe200000000a4 */
[----:B-1----:R-:W2:Y:S06]  /*5110*/  @!P2 LDC R81, c[0x0][0x880] ;  /* 0x00022000ff51ab82 */ /* 0x002eac0000000800 */
.L_x_85:
[----:B------:R-:W-:Y:S05]  /*5120*/  @!P4 BRA `(.L_x_86) ;  /* 0x000000000020c947 */ /* 0x000fea0003800000 */
[----:B------:R-:W-:Y:S04]  /*5130*/  ISETP.NE.U32.AND P2, PT, R144, RZ, PT ;  /* 0x000000ff9000720c */ /* 0x000fe80003f45070 */
[----:B------:R-:W-:Y:S11]  /*5140*/  ISETP.NE.AND.EX P2, PT, R145, RZ, PT, P2 ;  /* 0x000000ff9100720c */ /* 0x000ff60003f45320 */
[----:B------:R-:W-:Y:S02]  /*5150*/  @!UPT UIADD3 URZ, UPT, UPT, URZ, URZ, URZ ;  /* 0x000000fffffff290 */ /* 0x000fe4000fffe0ff */
[----:B------:R-:W1:Y:S01]  /*5160*/  @P2 LDC.64 R2, c[0x0][0x8a8] ;  /* 0x00022a00ff022b82 */ /* 0x000e620000000a00 */
[----:B------:R-:W-:Y:S04]  /*5170*/  @P2 IMAD R0, R146, UR36, RZ ;  /* 0x0000002492002c24 */ /* 0x000fe8000f8e02ff */
[----:B-1----:R-:W-:Y:S05]  /*5180*/  @P2 IMAD.WIDE R2, R0, 0x4, R2 ;  /* 0x0000000400022825 */ /* 0x002fea00078e0202 */
[----:B-----5:R1:W5:Y:S02]  /*5190*/  @P2 LDG.E R78, desc[UR40][R2.64] ;  /* 0x00000028024e2981 */ /* 0x020364000c1e1900 */
[----:B-1----:R-:W3:Y:S02]  /*51a0*/  @!P2 LDC R78, c[0x0][0x8a0] ;  /* 0x00022800ff4eab82 */ /* 0x002ee40000000800 */
.L_x_86:
[----:B--2--5:R-:W-:Y:S01]  /*51b0*/  @P0 FSETP.NEU.AND P4, PT, R81, RZ, PT ;  /* 0x000000ff5100020b */ /* 0x024fe20003f8d000 */
[----:B------:R-:W-:Y:S01]  /*51c0*/  IMAD.U32 R0, RZ, RZ, UR4 ;  /* 0x00000004ff007e24 */ /* 0x000fe2000f8e00ff */
[----:B------:R-:W-:Y:S01]  /*51d0*/  @P0 LOP3.LUT P2, RZ, R164, 0xff, RZ, 0xc0, !PT ;  /* 0x000000ffa4ff0812 */ /* 0x000fe2000784c0ff */
[----:B------:R-:W-:Y:S01]  /*51e0*/  BSSY B1, `(.L_x_87) ;  /* 0x000003d000017945 */ /* 0x000fe20003800000 */
[----:B------:R-:W-:Y:S01]  /*51f0*/  @P0 SEL R3, RZ, 0xffffffff, P4 ;  /* 0xffffffffff030807 */ /* 0x000fe20002000000 */
[C---:B------:R-:W-:Y:S01]  /*5200*/  IMAD R64, R76.reuse, 0x40, R79 ;  /* 0x000000404c407824 */ /* 0x040fe200078e024f */
[----:B------:R-:W-:Y:S02]  /*5210*/  LEA R156, R76, UR43, 0x3 ;  /* 0x0000002b4c9c7c11 */ /* 0x000fe4000f8e18ff */
[----:B------:R-:W-:Y:S02]  /*5220*/  CS2R R86, SRZ ;  /* 0x0000000000567805 */ /* 0x000fe4000001ff00 */
[----:B------:R-:W-:Y:S02]  /*5230*/  @P1 SEL R3, R0, R3, !P2 ;  /* 0x0000000300031207 */ /* 0x000fe40005000000 */
[----:B------:R-:W-:Y:S02]  /*5240*/  CS2R R84, SRZ ;  /* 0x0000000000547805 */ /* 0x000fe4000001ff00 */
[----:B------:R-:W-:Y:S02]  /*5250*/  SHF.L.U32 R5, R175, 0x1f, RZ ;  /* 0x0000001faf057819 */ /* 0x000fe400000006ff */
[----:B------:R-:W-:Y:S02]  /*5260*/  CS2R R90, SRZ ;  /* 0x00000000005a7805 */ /* 0x000fe4000001ff00 */
[----:B------:R-:W-:Y:S02]  /*5270*/  @P0 LOP3.LUT R3, R3, 0x1, RZ, 0xc0, !PT ;  /* 0x0000000103030812 */ /* 0x000fe400078ec0ff */
[----:B------:R-:W-:Y:S02]  /*5280*/  CS2R R88, SRZ ;  /* 0x0000000000587805 */ /* 0x000fe4000001ff00 */
[----:B------:R-:W-:Y:S02]  /*5290*/  PLOP3.LUT P5, PT, PT, PT, PT, 0x8, 0x80 ;  /* 0x000000000080781c */ /* 0x000fe40003fae170 */
[----:B------:R-:W-:Y:S02]  /*52a0*/  CS2R R98, SRZ ;  /* 0x0000000000627805 */ /* 0x000fe4000001ff00 */
[----:B------:R-:W-:Y:S02]  /*52b0*/  ISETP.NE.U32.OR P1, PT, R3, 0x1, !P0 ;  /* 0x000000010300780c */ /* 0x000fe40004725470 */
[----:B------:R-:W-:Y:S02]  /*52c0*/  CS2R R96, SRZ ;  /* 0x0000000000607805 */ /* 0x000fe4000001ff00 */
[----:B------:R-:W-:Y:S02]  /*52d0*/  CS2R R94, SRZ ;  /* 0x00000000005e7805 */ /* 0x000fe4000001ff00 */
[----:B------:R-:W-:Y:S07]  /*52e0*/  CS2R R92, SRZ ;  /* 0x00000000005c7805 */ /* 0x000fee000001ff00 */
[----:B------:R-:W-:Y:S04]  /*52f0*/  @P1 SHF.L.U32 R2, R173, 0x1f, RZ ;  /* 0x0000001fad021819 */ /* 0x000fe800000006ff */
[----:B------:R-:W1:Y:S01]  /*5300*/  @P1 SYNCS.PHASECHK.TRANS64.TRYWAIT P0, [UR43+0x70], R2 ;  /* 0x00007002ff0015a7 */ /* 0x000e62000800112b */
[----:B------:R2:W4:Y:S01]  /*5310*/  SYNCS.PHASECHK.TRANS64.TRYWAIT P4, [R156+URZ+0xb0], R5 ;  /* 0x0000b0059c0075a7 */ /* 0x00052200080811ff */
[----:B-1----:R-:W-:Y:S01]  /*5320*/  @P1 PLOP3.LUT P5, PT, P0, PT, PT, 0x8, 0x80 ;  /* 0x000000000080181c */ /* 0x002fe200007ae170 */
[----:B------:R-:W-:Y:S01]  /*5330*/  @!UPT UIADD3 URZ, UPT, UPT, URZ, URZ, URZ ;  /* 0x000000fffffff290 */ /* 0x000fe2000fffe0ff */
[----:B--2-4-:R-:W-:Y:S11]  /*5340*/  @!P1 BRA `(.L_x_88) ;  /* 0x0000000000989947 */ /* 0x014ff60003800000 */
[----:B------:R-:W-:Y:S01]  /*5350*/  ISETP.NE.U32.AND P0, PT, RZ, UR38, PT ;  /* 0x00000026ff007c0c */ /* 0x000fe2000bf05070 */
[----:B------:R-:W-:Y:S01]  /*5360*/  BSSY B0, `(.L_x_89) ;  /* 0x0000016000007945 */ /* 0x000fe20003800000 */
[----:B------:R-:W-:Y:S02]  /*5370*/  FSETP.NEU.AND P2, PT, R81, RZ, PT ;  /* 0x000000ff5100720b */ /* 0x000fe40003f4d000 */
[----:B------:R-:W-:Y:S02]  /*5380*/  CS2R R94, SRZ ;  /* 0x00000000005e7805 */ /* 0x000fe4000001ff00 */
[----:B------:R-:W-:Y:S02]  /*5390*/  ISETP.NE.AND.EX P0, PT, RZ, UR39, PT, P0 ;  /* 0x00000027ff007c0c */ /* 0x000fe4000bf05300 */
[----:B------:R-:W-:Y:S02]  /*53a0*/  CS2R R92, SRZ ;  /* 0x00000000005c7805 */ /* 0x000fe4000001ff00 */
[----:B------:R-:W-:Y:S02]  /*53b0*/  LOP3.LUT P1, RZ, R164, 0xff, RZ, 0xc0, !PT ;  /* 0x000000ffa4ff7812 */ /* 0x000fe4000782c0ff */
[----:B------:R-:W-:Y:S02]  /*53c0*/  CS2R R98, SRZ ;  /* 0x0000000000627805 */ /* 0x000fe4000001ff00 */
[----:B------:R-:W-:Y:S02]  /*53d0*/  SEL R0, RZ, 0xffffffff, P2 ;  /* 0xffffffffff007807 */ /* 0x000fe40001000000 */
[----:B------:R-:W-:Y:S02]  /*53e0*/  CS2R R96, SRZ ;  /* 0x0000000000607805 */ /* 0x000fe4000001ff00 */
[----:B------:R-:W-:Y:S02]  /*53f0*/  SEL R3, RZ, 0xffffffff, P0 ;  /* 0xffffffffff037807 */ /* 0x000fe40000000000 */
[----:B------:R-:W-:Y:S02]  /*5400*/  CS2R R90, SRZ ;  /* 0x00000000005a7805 */ /* 0x000fe4000001ff00 */
[----:B------:R-:W-:Y:S02]  /*5410*/  CS2R R88, SRZ ;  /* 0x0000000000587805 */ /* 0x000fe4000001ff00 */
[----:B------:R-:W-:Y:S02]  /*5420*/  CS2R R86, SRZ ;  /* 0x0000000000567805 */ /* 0x000fe4000001ff00 */
[----:B------:R-:W-:Y:S02]  /*5430*/  @P3 SEL R0, R3, R0, !P1 ;  /* 0x0000000003003207 */ /* 0x000fe40004800000 */
[----:B------:R-:W-:Y:S02]  /*5440*/  CS2R R84, SRZ ;  /* 0x0000000000547805 */ /* 0x000fe4000001ff00 */
[----:B------:R-:W-:Y:S04]  /*5450*/  LOP3.LUT R0, R0, 0x1, RZ, 0xc0, !PT ;  /* 0x0000000100007812 */ /* 0x000fe800078ec0ff */
[----:B------:R-:W-:Y:S01]  /*5460*/  ISETP.NE.U32.AND P0, PT, R0, 0x1, PT ;  /* 0x000000010000780c */ /* 0x000fe20003f05070 */
[----:B------:R-:W-:Y:S01]  /*5470*/  @!UPT UIADD3 URZ, UPT, UPT, URZ, URZ, URZ ;  /* 0x000000fffffff290 */ /* 0x000fe2000fffe0ff */
[----:B------:R-:W-:Y:S11]  /*5480*/  @!P5 BRA `(.L_x_90) ;  /* 0x00000000000cd947 */ /* 0x000ff60003800000 */
[----:B------:R-:W-:Y:S04]  /*5490*/  SHF.L.U32 R3, R173, 0x1f, RZ ;  /* 0x0000001fad037819 */ /* 0x000fe800000006ff */
[----:B------:R-:W1:Y:S02]  /*54a0*/  SYNCS.PHASECHK.TRANS64.TRYWAIT P1, [UR43+0x70], R3 ;  /* 0x00007003ff0075a7 */ /* 0x000e64000802112b */
[----:B-1----:R-:W-:Y:S05]  /*54b0*/  @!P1 BRA `(.L_x_91) ;  /* 0x0000001c00a89947 */ /* 0x002fea0003800000 */
.L_x_90:
[----:B------:R-:W-:Y:S05]  /*54c0*/  BSYNC B0 ;  /* 0x0000000000007941 */ /* 0x000fea0003800000 */
.L_x_89:
[----:B------:R2:W4:Y:S01]  /*54d0*/  @P0 LDS.128 R92, [R168+UR43+0x200] ;  /* 0x0002002ba85c0984 */ /* 0x0005220008000c00 */
[----:B------:R-:W-:Y:S01]  /*54e0*/  UIADD3 UR4, UPT, UPT, UR43, 0x78, URZ ;  /* 0x000000782b047890 */ /* 0x000fe2000fffe0ff */
[----:B------:R-:W-:Y:S02]  /*54f0*/  LOP3.LUT R173, R173, 0x1, RZ, 0x3c, !PT ;  /* 0x00000001adad7812 */ /* 0x000fe400078e3cff */
[----:B------:R2:W1:Y:S01]  /*5500*/  @P0 LDS.128 R96, [R178+0x10] ;  /* 0x00001000b2600984 */ /* 0x0004620000000c00 */
[----:B------:R-:W-:Y:S03]  /*5510*/  UPRMT UR4, UR37, 0x654, UR4 ;  /* 0x0000065425047896 */ /* 0x000fe60008000004 */
[----:B------:R2:W1:Y:S04]  /*5520*/  @P0 LDS.128 R88, [R177+0x20] ;  /* 0x00002000b1580984 */ /* 0x0004680000000c00 */
[----:B------:R2:W1:Y:S01]  /*5530*/  @P0 LDS.128 R84, [R176+0x30] ;  /* 0x00003000b0540984 */ /* 0x0004620000000c00 */
[----:B------:R-:W-:Y:S01]  /*5540*/  @!PT LDS RZ, [RZ] ;  /* 0x00000000fffff984 */ /* 0x000fe20000000800 */
[----:B------:R-:W-:Y:S01]  /*5550*/  @!PT LDS RZ, [RZ] ;  /* 0x00000000fffff984 */ /* 0x000fe20000000800 */
[----:B------:R-:W-:Y:S01]  /*5560*/  @!PT LDS RZ, [RZ] ;  /* 0x00000000fffff984 */ /* 0x000fe20000000800 */
[----:B------:R-:W-:Y:S01]  /*5570*/  @!PT LDS RZ, [RZ] ;  /* 0x00000000fffff984 */ /* 0x000fe20000000800 */
[----:B------:R5:W-:Y:S06]  /*5580*/  MEMBAR.ALL.CTA ;  /* 0x0000000000007992 */ /* 0x000bec0000008000 */
[----:B-----5:R-:W5:Y:S02]  /*5590*/  FENCE.VIEW.ASYNC.S ;  /* 0x00000000000073c6 */ /* 0x020f640000000000 */
[----:B-----5:R-:W-:Y:S01]  /*55a0*/  SYNCS.ARRIVE.TRANS64.RED.A1T0 RZ, [UR4], RZ ;  /* 0x000000ffffff79a7 */ /* 0x020fe20008100404 */
.L_x_88:
[----:B------:R-:W-:Y:S05]  /*55b0*/  BSYNC B1 ;  /* 0x0000000000017941 */ /* 0x000fea0003800000 */
.L_x_87:
[----:B-1----:R-:W-:Y:S04]  /*55c0*/  SHF.R.U32.HI R0, RZ, 0x15, R64 ;  /* 0x00000015ff007819 */ /* 0x002fe80000011640 */
[----:B------:R-:W-:Y:S01]  /*55d0*/  LOP3.LUT P0, RZ, R0, 0x3, R169, 0x48, !PT ;  /* 0x0000000300ff7812 */ /* 0x000fe200078048a9 */
[----:B------:R-:W-:Y:S01]  /*55e0*/  @!UPT UIADD3 URZ, UPT, UPT, URZ, URZ, URZ ;  /* 0x000000fffffff290 */ /* 0x000fe2000fffe0ff */
[----:B------:R-:W-:Y:S11]  /*55f0*/  @P4 BRA `(.L_x_92) ;  /* 0x0000000000084947 */ /* 0x000ff60003800000 */
[----:B------:R-:W1:Y:S02]  /*5600*/  SYNCS.PHASECHK.TRANS64.TRYWAIT P1, [R156+URZ+0xb0], R5 ;  /* 0x0000b0059c0075a7 */ /* 0x000e6400080211ff */
[----:B-1----:R-:W-:Y:S05]  /*5610*/  @!P1 BRA `(.L_x_93) ;  /* 0x0000001c00689947 */ /* 0x002fea0003800000 */
.L_x_92:
[----:B------:R-:W-:Y:S05]  /*5620*/  @!P0 BRA `(.L_x_94) ;  /* 0x0000000000408947 */ /* 0x000fea0003800000 */
[----:B------:R-:W1:Y:S01]  /*5630*/  LDCU.64 UR8, c[0x4][0x70] ;  /* 0x01000e00ff0877ac */ /* 0x000e620008000a00 */
[----:B------:R-:W-:Y:S01]  /*5640*/  MOV R3, 0x0 ;  /* 0x0000000000037802 */ /* 0x000fe20000000f00 */
[----:B------:R-:W-:Y:S02]  /*5650*/  HFMA2 R12, -RZ, RZ, 0, 5.9604644775390625e-08 ;  /* 0x00000001ff0c7431 */ /* 0x000fe400000001ff */
[----:B------:R-:W-:Y:S02]  /*5660*/  IMAD.MOV.U32 R8, RZ, RZ, 0x192 ;  /* 0x00000192ff087424 */ /* 0x000fe400078e00ff */
[----:B------:R-:W-:Y:S01]  /*5670*/  IMAD.MOV.U32 R13, RZ, RZ, RZ ;  /* 0x000000ffff0d7224 */ /* 0x000fe200078e00ff */
[----:B------:R-:W5:Y:S01]  /*5680*/  LDCU.64 UR6, c[0x4][0x78] ;  /* 0x01000f00ff0677ac */ /* 0x000f620008000a00 */
[----:B------:R-:W2:Y:S01]  /*5690*/  LDC.64 R2, c[0x4][R3] ;  /* 0x0100000003027b82 */ /* 0x000ea20000000a00 */
[----:B------:R-:W3:Y:S01]  /*56a0*/  LDCU.64 UR4, c[0x4][0x10] ;  /* 0x01000200ff0477ac */ /* 0x000ee20008000a00 */
[----:B-1----:R-:W-:Y:S01]  /*56b0*/  MOV R5, UR9 ;  /* 0x0000000900057c02 */ /* 0x002fe20008000f00 */
[----:B------:R-:W-:Y:S01]  /*56c0*/  IMAD.U32 R4, RZ, RZ, UR8 ;  /* 0x00000008ff047e24 */ /* 0x000fe2000f8e00ff */
[----:B-----5:R-:W-:Y:S01]  /*56d0*/  MOV R7, UR7 ;  /* 0x0000000700077c02 */ /* 0x020fe20008000f00 */
[----:B------:R-:W-:Y:S01]  /*56e0*/  IMAD.U32 R6, RZ, RZ, UR6 ;  /* 0x00000006ff067e24 */ /* 0x000fe2000f8e00ff */
[----:B---3--:R-:W-:Y:S01]  /*56f0*/  MOV R11, UR5 ;  /* 0x00000005000b7c02 */ /* 0x008fe20008000f00 */
[----:B------:R-:W-:Y:S02]  /*5700*/  IMAD.U32 R10, RZ, RZ, UR4 ;  /* 0x00000004ff0a7e24 */ /* 0x000fe4000f8e00ff */
[----:B------:R-:W-:Y:S07]  /*5710*/  LEPC R20, `(.L_x_94) ;  /* 0x000000001014794e */ /* 0x000fee0000000000 */
[----:B--2-4-:R-:W-:Y:S05]  /*5720*/  CALL.ABS.NOINC R2 ;  /* 0x0000000002007343 */ /* 0x014fea0003c00000 */
.L_x_94:
[----:B------:R-:W-:Y:S01]  /*5730*/  LOP3.LUT P0, RZ, R166, 0x60, RZ, 0xc0, !PT ;  /* 0x00000060a6ff7812 */ /* 0x000fe2000780c0ff */
[----:B------:R-:W-:Y:S05]  /*5740*/  WARPSYNC.ALL ;  /* 0x0000000000007948 */ /* 0x000fea0003800000 */
[----:B------:R-:W-:Y:S01]  /*5750*/  R2UR UR4, R64 ;  /* 0x00000000400472ca */ /* 0x000fe200000e0000 */
[----:B------:R-:W-:Y:S01]  /*5760*/  BSSY.RECONVERGENT B0, `(.L_x_95) ;  /* 0x0000121000007945 */ /* 0x000fe20003800200 */
[-C--:B----4-:R-:W-:Y:S02]  /*5770*/  F2FP.F16.E5M2.UNPACK_B R82, R92.reuse ;  /* 0x0000005cff52723e */ /* 0x090fe400020004ff */
[----:B------:R-:W-:Y:S02]  /*5780*/  F2FP.F16.E5M2.UNPACK_B R109, R92.H1 ;  /* 0x0000005cff6d723e */ /* 0x000fe400030004ff */
[-C--:B------:R-:W-:Y:S01]  /*5790*/  F2FP.F16.E5M2.UNPACK_B R107, R93.reuse ;  /* 0x0000005dff6b723e */ /* 0x080fe200020004ff */
[--C-:B------:R-:W-:Y:S01]  /*57a0*/  HADD2.F32 R80, -RZ, R82.reuse.H0_H0 ;  /* 0x20000052ff507230 */ /* 0x100fe20000004100 */
[----:B------:R-:W-:Y:S01]  /*57b0*/  F2FP.F16.E5M2.UNPACK_B R105, R93.H1 ;  /* 0x0000005dff69723e */ /* 0x000fe200030004ff */
[----:B------:R-:W-:Y:S01]  /*57c0*/  HADD2.F32 R82, -RZ, R82.H1_H1 ;  /* 0x30000052ff527230 */ /* 0x000fe20000004100 */
[-C--:B------:R-:W-:Y:S01]  /*57d0*/  F2FP.F16.E5M2.UNPACK_B R130, R84.reuse ;  /* 0x00000054ff82723e */ /* 0x080fe200020004ff */
[--C-:B------:R-:W-:Y:S01]  /*57e0*/  HADD2.F32 R83, -RZ, R109.reuse.H0_H0 ;  /* 0x2000006dff537230 */ /* 0x100fe20000004100 */
[----:B------:R-:W-:Y:S01]  /*57f0*/  F2FP.F16.E5M2.UNPACK_B R132, R84.H1 ;  /* 0x00000054ff84723e */ /* 0x000fe200030004ff */
[----:B------:R-:W3:Y:S01]  /*5800*/  LDTM.x64 R4, tmem[UR4] ;  /* 0x00000004000479ee */ /* 0x000ee20008340000 */
[----:B------:R-:W-:Y:S01]  /*5810*/  NOP ;  /* 0x0000000000007918 */ /* 0x000fe20000000000 */
[----:B------:R-:W-:Y:S01]  /*5820*/  R2UR UR5, R156 ;  /* 0x000000009c0572ca */ /* 0x000fe200000e0000 */
[--C-:B------:R-:W-:Y:S01]  /*5830*/  HADD2.F32 R129, -RZ, R130.reuse.H0_H0 ;  /* 0x20000082ff817230 */ /* 0x100fe20000004100 */
[----:B------:R-:W-:Y:S01]  /*5840*/  F2FP.F16.E5M2.UNPACK_B R93, R94 ;  /* 0x0000005eff5d723e */ /* 0x000fe200020004ff */
[----:B------:R-:W-:Y:S01]  /*5850*/  HADD2.F32 R130, -RZ, R130.H1_H1 ;  /* 0x30000082ff827230 */ /* 0x000fe20000004100 */
[-C--:B------:R-:W-:Y:S01]  /*5860*/  F2FP.F16.E5M2.UNPACK_B R134, R85.reuse ;  /* 0x00000055ff86723e */ /* 0x080fe200020004ff */
[----:B------:R-:W-:Y:S01]  /*5870*/  HADD2.F32 R84, -RZ, R109.H1_H1 ;  /* 0x3000006dff547230 */ /* 0x000fe20000004100 */
[----:B------:R-:W-:Y:S01]  /*5880*/  F2FP.F16.E5M2.UNPACK_B R136, R85.H1 ;  /* 0x00000055ff88723e */ /* 0x000fe200030004ff */
[--C-:B------:R-:W-:Y:S01]  /*5890*/  HADD2.F32 R85, -RZ, R107.reuse.H0_H0 ;  /* 0x2000006bff557230 */ /* 0x100fe20000004100 */
[-C--:B------:R-:W-:Y:S01]  /*58a0*/  F2FP.F16.E5M2.UNPACK_B R138, R86.reuse ;  /* 0x00000056ff8a723e */ /* 0x080fe200020004ff */
[--C-:B------:R-:W-:Y:S01]  /*58b0*/  HADD2.F32 R133, -RZ, R134.reuse.H0_H0 ;  /* 0x20000086ff857230 */ /* 0x100fe20000004100 */
[----:B------:R-:W-:Y:S01]  /*58c0*/  F2FP.F16.E5M2.UNPACK_B R140, R86.H1 ;  /* 0x00000056ff8c723e */ /* 0x000fe200030004ff */
[----:B------:R-:W-:Y:S01]  /*58d0*/  HADD2.F32 R86, -RZ, R107.H1_H1 ;  /* 0x3000006bff567230 */ /* 0x000fe20000004100 */
[----:B------:R-:W-:Y:S01]  /*58e0*/  F2FP.F16.E5M2.UNPACK_B R142, R87 ;  /* 0x00000057ff8e723e */ /* 0x000fe200020004ff */
[----:B------:R-:W-:Y:S01]  /*58f0*/  UIADD3 UR5, UPT, UPT, UR5, 0xd0, URZ ;  /* 0x000000d005057890 */ /* 0x000fe2000fffe0ff */
[----:B------:R-:W-:Y:S01]  /*5900*/  HADD2.F32 R134, -RZ, R134.H1_H1 ;  /* 0x30000086ff867230 */ /* 0x000fe20000004100 */
[----:B------:R-:W-:Y:S01]  /*5910*/  F2FP.F16.E5M2.UNPACK_B R114, R88 ;  /* 0x00000058ff72723e */ /* 0x000fe200020004ff */
[--C-:B------:R-:W-:Y:S01]  /*5920*/  HADD2.F32 R137, -RZ, R138.reuse.H0_H0 ;  /* 0x2000008aff897230 */ /* 0x100fe20000004100 */
[----:B------:R-:W-:Y:S01]  /*5930*/  UPRMT UR5, UR37, 0x654, UR5 ;  /* 0x0000065425057896 */ /* 0x000fe20008000005 */
[----:B------:R-:W-:Y:S01]  /*5940*/  HADD2.F32 R138, -RZ, R138.H1_H1 ;  /* 0x3000008aff8a7230 */ /* 0x000fe20000004100 */
[-C--:B------:R-:W-:Y:S01]  /*5950*/  F2FP.F16.E5M2.UNPACK_B R118, R89.reuse ;  /* 0x00000059ff76723e */ /* 0x080fe200020004ff */
[--C-:B------:R-:W-:Y:S01]  /*5960*/  HADD2.F32 R113, -RZ, R114.reuse.H0_H0 ;  /* 0x20000072ff717230 */ /* 0x100fe20000004100 */
[----:B------:R-:W-:Y:S01]  /*5970*/  F2FP.F16.E5M2.UNPACK_B R120, R89.H1 ;  /* 0x00000059ff78723e */ /* 0x000fe200030004ff */
[C---:B---3--:R-:W-:Y:S01]  /*5980*/  FMUL R4, R78.reuse, R4 ;  /* 0x000000044e047220 */ /* 0x048fe20000400000 */
[C---:B------:R-:W-:Y:S01]  /*5990*/  FMUL R5, R78.reuse, R5 ;  /* 0x000000054e057220 */ /* 0x040fe20000400000 */
[C---:B------:R-:W-:Y:S01]  /*59a0*/  FMUL R8, R78.reuse, R8 ;  /* 0x000000084e087220 */ /* 0x040fe20000400000 */
[C---:B------:R-:W-:Y:S01]  /*59b0*/  FMUL R9, R78.reuse, R9 ;  /* 0x000000094e097220 */ /* 0x040fe20000400000 */
[----:B------:R-:W-:Y:S01]  /*59c0*/  SYNCS.ARRIVE.TRANS64.RED.A1T0 RZ, [UR5], RZ ;  /* 0x000000ffffff79a7 */ /* 0x000fe20008100405 */
[C---:B------:R-:W-:Y:S01]  /*59d0*/  FFMA R4, R81.reuse, R80, R4 ;  /* 0x0000005051047223 */ /* 0x040fe20000000004 */
[C---:B------:R-:W-:Y:S01]  /*59e0*/  FFMA R5, R81.reuse, R82, R5 ;  /* 0x0000005251057223 */ /* 0x040fe20000000005 */
[----:B------:R-:W-:Y:S02]  /*59f0*/  HADD2.F32 R89, -RZ, R93.H0_H0 ;  /* 0x2000005dff597230 */ /* 0x000fe40000004100 */
[C---:B------:R-:W-:Y:S01]  /*5a00*/  FMUL R12, R78.reuse, R12 ;  /* 0x0000000c4e0c7220 */ /* 0x040fe20000400000 */
        /* <DEDUP_REMOVED lines=11> */
[----:B------:R-:W-:Y:S02]  /*5ac0*/  HADD2.F32 R114, -RZ, R114.H1_H1 ;  /* 0x30000072ff727230 */ /* 0x000fe40000004100 */
[C---:B------:R-:W-:Y:S01]  /*5ad0*/  FMUL R32, R78.reuse, R36 ;  /* 0x000000244e207220 */ /* 0x040fe20000400000 */
[C---:B------:R-:W-:Y:S01]  /*5ae0*/  FMUL R33, R78.reuse, R37 ;  /* 0x000000254e217220 */ /* 0x040fe20000400000 */
[--C-:B------:R-:W-:Y:S02]  /*5af0*/  HADD2.F32 R117, -RZ, R118.reuse.H0_H0 ;  /* 0x20000076ff757230 */ /* 0x100fe40000004100 */
[C---:B------:R-:W-:Y:S01]  /*5b00*/  FMUL R36, R78.reuse, R40 ;  /* 0x000000284e247220 */ /* 0x040fe20000400000 */
[----:B------:R-:W-:Y:S02]  /*5b10*/  HADD2.F32 R118, -RZ, R118.H1_H1 ;  /* 0x30000076ff767230 */ /* 0x000fe40000004100 */
        /* <DEDUP_REMOVED lines=8> */
[----:B------:R-:W-:Y:S01]  /*5ba0*/  F2FP.F16.E5M2.UNPACK_B R92, R94.H1 ;  /* 0x0000005eff5c723e */ /* 0x000fe200030004ff */
[C---:B------:R-:W-:Y:S01]  /*5bb0*/  FMUL R53, R78.reuse, R57 ;  /* 0x000000394e357220 */ /* 0x040fe20000400000 */
[C---:B------:R-:W-:Y:S01]  /*5bc0*/  FMUL R56, R78.reuse, R60 ;  /* 0x0000003c4e387220 */ /* 0x040fe20000400000 */
[----:B------:R-:W-:Y:S01]  /*5bd0*/  F2FP.F16.E5M2.UNPACK_B R141, R87.H1 ;  /* 0x00000057ff8d723e */ /* 0x000fe200030004ff */
[C---:B------:R-:W-:Y:S01]  /*5be0*/  FMUL R57, R78.reuse, R61 ;  /* 0x0000003d4e397220 */ /* 0x040fe20000400000 */
[----:B------:R-:W-:Y:S02]  /*5bf0*/  HADD2.F32 R80, -RZ, R142.H1_H1 ;  /* 0x3000008eff507230 */ /* 0x000fe40000004100 */
[C---:B------:R-:W-:Y:S01]  /*5c00*/  FMUL R60, R78.reuse, R64 ;  /* 0x000000404e3c7220 */ /* 0x040fe20000400000 */
[----:B------:R-:W-:Y:S01]  /*5c10*/  F2FP.F16.E5M2.UNPACK_B R116, R88.H1 ;  /* 0x00000058ff74723e */ /* 0x000fe200030004ff */
[C---:B------:R-:W-:Y:S01]  /*5c20*/  FMUL R61, R78.reuse, R65 ;  /* 0x000000414e3d7220 */ /* 0x040fe20000400000 */
[C---:B------:R-:W-:Y:S01]  /*5c30*/  FMUL R6, R78.reuse, R6 ;  /* 0x000000064e067220 */ /* 0x040fe20000400000 */
[----:B------:R-:W-:Y:S01]  /*5c40*/  F2FP.F16.E5M2.UNPACK_B R94, R95 ;  /* 0x0000005fff5e723e */ /* 0x000fe200020004ff */
[C---:B------:R-:W-:Y:S01]  /*5c50*/  FMUL R7, R78.reuse, R7 ;  /* 0x000000074e077220 */ /* 0x040fe20000400000 */
[--C-:B------:R-:W-:Y:S02]  /*5c60*/  HADD2.F32 R87, -RZ, R105.reuse.H0_H0 ;  /* 0x20000069ff577230 */ /* 0x100fe40000004100 */
[C---:B------:R-:W-:Y:S01]  /*5c70*/  FFMA R6, R81.reuse, R83, R6 ;  /* 0x0000005351067223 */ /* 0x040fe20000000006 */
[----:B------:R-:W-:Y:S01]  /*5c80*/  F2FP.F16.E5M2.UNPACK_B R122, R90 ;  /* 0x0000005aff7a723e */ /* 0x000fe200020004ff */
[C---:B------:R-:W-:Y:S01]  /*5c90*/  FFMA R7, R81.reuse, R84, R7 ;  /* 0x0000005451077223 */ /* 0x040fe20000000007 */
[C---:B------:R-:W-:Y:S01]  /*5ca0*/  FFMA R8, R81.reuse, R85, R8 ;  /* 0x0000005551087223 */ /* 0x040fe20000000008 */
[----:B------:R-:W-:Y:S01]  /*5cb0*/  F2FP.F16.E5M2.UNPACK_B R124, R90.H1 ;  /* 0x0000005aff7c723e */ /* 0x000fe200030004ff */
[----:B------:R-:W-:Y:S02]  /*5cc0*/  HADD2.F32 R88, -RZ, R105.H1_H1 ;  /* 0x30000069ff587230 */ /* 0x000fe40000004100 */
[----:B------:R-:W-:Y:S01]  /*5cd0*/  FFMA R9, R81, R86, R9 ;  /* 0x0000005651097223 */ /* 0x000fe20000000009 */
[----:B------:R-:W-:Y:S01]  /*5ce0*/  F2FP.SATFINITE.E5M2.F32.PACK_AB_MERGE_C R156, R7, R6, RZ ;  /* 0x00000006079c723e */ /* 0x000fe200048060ff */
[----:B------:R-:W-:Y:S02]  /*5cf0*/  HADD2.F32 R90, -RZ, R93.H1_H1 ;  /* 0x3000005dff5a7230 */ /* 0x000fe40000004100 */
[C---:B------:R-:W-:Y:S01]  /*5d00*/  FMUL R10, R78.reuse, R10 ;  /* 0x0000000a4e0a7220 */ /* 0x040fe20000400000 */
[--C-:B------:R-:W-:Y:S01]  /*5d10*/  HADD2.F32 R93, -RZ, R94.reuse.H0_H0 ;  /* 0x2000005eff5d7230 */ /* 0x100fe20000004100 */
[----:B------:R-:W-:Y:S01]  /*5d20*/  F2FP.SATFINITE.E5M2.F32.PACK_AB_MERGE_C R156, R5, R4, R156 ;  /* 0x00000004059c723e */ /* 0x000fe2000480609c */
[----:B------:R-:W-:Y:S02]  /*5d30*/  HADD2.F32 R94, -RZ, R94.H1_H1 ;  /* 0x3000005eff5e7230 */ /* 0x000fe40000004100 */
[C---:B------:R-:W-:Y:S01]  /*5d40*/  FFMA R10, R81.reuse, R87, R10 ;  /* 0x00000057510a7223 */ /* 0x040fe2000000000a */
[--C-:B------:R-:W-:Y:S02]  /*5d50*/  HADD2.F32 R121, -RZ, R122.reuse.H0_H0 ;  /* 0x2000007aff797230 */ /* 0x100fe40000004100 */
[C---:B------:R-:W-:Y:S01]  /*5d60*/  FMUL R11, R78.reuse, R11 ;  /* 0x0000000b4e0b7220 */ /* 0x040fe20000400000 */
[----:B------:R-:W-:Y:S01]  /*5d70*/  F2FP.F16.E5M2.UNPACK_B R126, R91 ;  /* 0x0000005bff7e723e */ /* 0x000fe200020004ff */
[----:B------:R-:W-:Y:S01]  /*5d80*/  HADD2.F32 R122, -RZ, R122.H1_H1 ;  /* 0x3000007aff7a7230 */ /* 0x000fe20000004100 */
[----:B------:R-:W-:Y:S01]  /*5d90*/  F2FP.F16.E5M2.UNPACK_B R103, R95.H1 ;  /* 0x0000005fff67723e */ /* 0x000fe200030004ff */
[C---:B------:R-:W-:Y:S01]  /*5da0*/  FFMA R11, R81.reuse, R88, R11 ;  /* 0x00000058510b7223 */ /* 0x040fe2000000000b */
[----:B------:R-:W-:Y:S01]  /*5db0*/  F2FP.F16.E5M2.UNPACK_B R128, R91.H1 ;  /* 0x0000005bff80723e */ /* 0x000fe200030004ff */
[----:B------:R-:W-:Y:S02]  /*5dc0*/  HADD2.F32 R91, -RZ, R92.H0_H0 ;  /* 0x2000005cff5b7230 */ /* 0x000fe40000004100 */
[C---:B------:R-:W-:Y:S01]  /*5dd0*/  FFMA R12, R81.reuse, R89, R12 ;  /* 0x00000059510c7223 */ /* 0x040fe2000000000c */
[----:B------:R-:W-:Y:S01]  /*5de0*/  FFMA R13, R81, R90, R13 ;  /* 0x0000005a510d7223 */ /* 0x000fe2000000000d */
[----:B------:R-:W-:Y:S01]  /*5df0*/  F2FP.SATFINITE.E5M2.F32.PACK_AB_MERGE_C R157, R11, R10, RZ ;  /* 0x0000000a0b9d723e */ /* 0x000fe200048060ff */
[--C-:B------:R-:W-:Y:S01]  /*5e00*/  HADD2.F32 R125, -RZ, R126.reuse.H0_H0 ;  /* 0x2000007eff7d7230 */ /* 0x100fe20000004100 */
[----:B------:R-:W-:Y:S01]  /*5e10*/  F2FP.F16.E5M2.UNPACK_B R101, R96 ;  /* 0x00000060ff65723e */ /* 0x000fe200020004ff */
[----:B------:R-:W-:Y:S01]  /*5e20*/  HADD2.F32 R126, -RZ, R126.H1_H1 ;  /* 0x3000007eff7e7230 */ /* 0x000fe20000004100 */
[----:B------:R-:W-:Y:S01]  /*5e30*/  F2FP.SATFINITE.E5M2.F32.PACK_AB_MERGE_C R157, R9, R8, R157 ;  /* 0x00000008099d723e */ /* 0x000fe2000480609d */
[----:B------:R-:W-:Y:S02]  /*5e40*/  HADD2.F32 R83, -RZ, R142.H0_H0 ;  /* 0x2000008eff537230 */ /* 0x000fe40000004100 */
[C---:B------:R-:W-:Y:S01]  /*5e50*/  FMUL R14, R78.reuse, R14 ;  /* 0x0000000e4e0e7220 */ /* 0x040fe20000400000 */
[----:B------:R-:W-:Y:S02]  /*5e60*/  HADD2.F32 R92, -RZ, R92.H1_H1 ;  /* 0x3000005cff5c7230 */ /* 0x000fe40000004100 */
[C---:B------:R-:W-:Y:S01]  /*5e70*/  FMUL R15, R78.reuse, R15 ;  /* 0x0000000f4e0f7220 */ /* 0x040fe20000400000 */
[----:B------:R-:W-:Y:S01]  /*5e80*/  F2FP.F16.E5M2.UNPACK_B R100, R96.H1 ;  /* 0x00000060ff64723e */ /* 0x000fe200030004ff */
[--C-:B------:R-:W-:Y:S02]  /*5e90*/  HADD2.F32 R95, -RZ, R103.reuse.H0_H0 ;  /* 0x20000067ff5f7230 */ /* 0x100fe40000004100 */
[C---:B------:R-:W-:Y:S01]  /*5ea0*/  FFMA R14, R81.reuse, R91, R14 ;  /* 0x0000005b510e7223 */ /* 0x040fe2000000000e */
[C---:B------:R-:W-:Y:S01]  /*5eb0*/  FFMA R15, R81.reuse, R92, R15 ;  /* 0x0000005c510f7223 */ /* 0x040fe2000000000f */
[C---:B------:R-:W-:Y:S01]  /*5ec0*/  FFMA R16, R81.reuse, R93, R16 ;  /* 0x0000005d51107223 */ /* 0x040fe20000000010 */
[----:B------:R-:W-:Y:S01]  /*5ed0*/  FFMA R17, R81, R94, R17 ;  /* 0x0000005e51117223 */ /* 0x000fe20000000011 */
[-C--:B------:R-:W-:Y:S01]  /*5ee0*/  F2FP.F16.E5M2.UNPACK_B R102, R97.reuse ;  /* 0x00000061ff66723e */ /* 0x080fe200020004ff */
[----:B------:R-:W-:Y:S01]  /*5ef0*/  HADD2.F32 R96, -RZ, R103.H1_H1 ;  /* 0x30000067ff607230 */ /* 0x000fe20000004100 */
[----:B------:R-:W-:Y:S01]  /*5f00*/  F2FP.SATFINITE.E5M2.F32.PACK_AB_MERGE_C R158, R15, R14, RZ ;  /* 0x0000000e0f9e723e */ /* 0x000fe200048060ff */
[C---:B------:R-:W-:Y:S01]  /*5f10*/  FMUL R18, R78.reuse, R18 ;  /* 0x000000124e127220 */ /* 0x040fe20000400000 */
[----:B------:R-:W-:Y:S01]  /*5f20*/  F2FP.F16.E5M2.UNPACK_B R104, R97.H1 ;  /* 0x00000061ff68723e */ /* 0x000fe200030004ff */
[--C-:B------:R-:W-:Y:S01]  /*5f30*/  HADD2.F32 R97, -RZ, R101.reuse.H0_H0 ;  /* 0x20000065ff617230 */ /* 0x100fe20000004100 */
[----:B------:R-:W-:Y:S01]  /*5f40*/  F2FP.SATFINITE.E5M2.F32.PACK_AB_MERGE_C R158, R13, R12, R158 ;  /* 0x0000000c0d9e723e */ /* 0x000fe2000480609e */
[C---:B------:R-:W-:Y:S01]  /*5f50*/  FFMA R18, R81.reuse, R95, R18 ;  /* 0x0000005f51127223 */ /* 0x040fe20000000012 */
[----:B------:R-:W-:Y:S01]  /*5f60*/  F2FP.F16.E5M2.UNPACK_B R110, R99 ;  /* 0x00000063ff6e723e */ /* 0x000fe200020004ff */
[C---:B------:R-:W-:Y:S01]  /*5f70*/  FMUL R19, R78.reuse, R19 ;  /* 0x000000134e137220 */ /* 0x040fe20000400000 */
[----:B------:R-:W-:Y:S01]  /*5f80*/  F2FP.F16.E5M2.UNPACK_B R112, R99.H1 ;  /* 0x00000063ff70723e */ /* 0x000fe200030004ff */
[----:B------:R-:W-:Y:S01]  /*5f90*/  HADD2.F32 R99, -RZ, R101.H1_H1 ;  /* 0x30000065ff637230 */ /* 0x000fe20000004100 */
[-C--:B------:R-:W-:Y:S01]  /*5fa0*/  F2FP.F16.E5M2.UNPACK_B R106, R98.reuse ;  /* 0x00000062ff6a723e */ /* 0x080fe200020004ff */
[----:B------:R-:W-:Y:S01]  /*5fb0*/  HADD2.F32 R101, -RZ, R102.H0_H0 ;  /* 0x20000066ff657230 */ /* 0x000fe20000004100 */
[----:B------:R-:W-:Y:S01]  /*5fc0*/  F2FP.F16.E5M2.UNPACK_B R108, R98.H1 ;  /* 0x00000062ff6c723e */ /* 0x000fe200030004ff */
[----:B------:R-:W-:Y:S02]  /*5fd0*/  HADD2.F32 R98, -RZ, R100.H0_H0 ;  /* 0x20000064ff627230 */ /* 0x000fe40000004100 */
[C---:B------:R-:W-:Y:S01]  /*5fe0*/  FFMA R19, R81.reuse, R96, R19 ;  /* 0x0000006051137223 */ /* 0x040fe20000000013 */
[C---:B------:R-:W-:Y:S01]  /*5ff0*/  FFMA R0, R81.reuse, R97, R0 ;  /* 0x0000006151007223 */ /* 0x040fe20000000000 */
[----:B------:R-:W-:Y:S01]  /*6000*/  FFMA R2, R81, R99, R2 ;  /* 0x0000006351027223 */ /* 0x000fe20000000002 */
[----:B------:R-:W-:Y:S02]  /*6010*/  HADD2.F32 R102, -RZ, R102.H1_H1 ;  /* 0x30000066ff667230 */ /* 0x000fe40000004100 */
[C---:B------:R-:W-:Y:S01]  /*6020*/  FMUL R3, R78.reuse, R22 ;  /* 0x000000164e037220 */ /* 0x040fe20000400000 */
[----:B------:R-:W-:Y:S01]  /*6030*/  HADD2.F32 R100, -RZ, R100.H1_H1 ;  /* 0x30000064ff647230 */ /* 0x000fe20000004100 */
[----:B------:R-:W-:Y:S01]  /*6040*/  F2FP.SATFINITE.E5M2.F32.PACK_AB_MERGE_C R159, R19, R18, RZ ;  /* 0x00000012139f723e */ /* 0x000fe200048060ff */
[--C-:B------:R-:W-:Y:S02]  /*6050*/  HADD2.F32 R105, -RZ, R106.reuse.H0_H0 ;  /* 0x2000006aff697230 */ /* 0x100fe40000004100 */
[----:B------:R-:W-:Y:S01]  /*6060*/  FFMA R3, R81, R98, R3 ;  /* 0x0000006251037223 */ /* 0x000fe20000000003 */
[----:B------:R-:W-:Y:S01]  /*6070*/  HADD2.F32 R106, -RZ, R106.H1_H1 ;  /* 0x3000006aff6a7230 */ /* 0x000fe20000004100 */
[----:B------:R-:W-:Y:S01]  /*6080*/  F2FP.SATFINITE.E5M2.F32.PACK_AB_MERGE_C R159, R17, R16, R159 ;  /* 0x00000010119f723e */ /* 0x000fe2000480609f */
[----:B------:R-:W-:Y:S02]  /*6090*/  HADD2.F32 R109, -RZ, R110.H0_H0 ;  /* 0x2000006eff6d7230 */ /* 0x000fe40000004100 */
[C---:B------:R-:W-:Y:S01]  /*60a0*/  FMUL R23, R78.reuse, R23 ;  /* 0x000000174e177220 */ /* 0x040fe20000400000 */
[--C-:B------:R-:W-:Y:S02]  /*60b0*/  HADD2.F32 R103, -RZ, R104.reuse.H0_H0 ;  /* 0x20000068ff677230 */ /* 0x100fe40000004100 */
[C---:B------:R-:W-:Y:S01]  /*60c0*/  FMUL R22, R78.reuse, R26 ;  /* 0x0000001a4e167220 */ /* 0x040fe20000400000 */
[----:B------:R-:W-:Y:S01]  /*60d0*/  HADD2.F32 R104, -RZ, R104.H1_H1 ;  /* 0x30000068ff687230 */ /* 0x000fe20000004100 */
[----:B------:R1:W-:Y:S01]  /*60e0*/  STS.128 [R168+UR43+0x2200], R156 ;  /* 0x0022009ca8007988 */ /* 0x0003e20008000c2b */
[C---:B------:R-:W-:Y:S01]  /*60f0*/  FFMA R23, R81.reuse, R100, R23 ;  /* 0x0000006451177223 */ /* 0x040fe20000000017 */
[C---:B------:R-:W-:Y:S01]  /*6100*/  FFMA R20, R81.reuse, R101, R20 ;  /* 0x0000006551147223 */ /* 0x040fe20000000014 */
[C---:B------:R-:W-:Y:S01]  /*6110*/  FFMA R21, R81.reuse, R102, R21 ;  /* 0x0000006651157223 */ /* 0x040fe20000000015 */
[----:B------:R-:W-:Y:S01]  /*6120*/  FFMA R22, R81, R103, R22 ;  /* 0x0000006751167223 */ /* 0x000fe20000000016 */
[----:B------:R-:W-:Y:S01]  /*6130*/  HADD2.F32 R110, -RZ, R110.H1_H1 ;  /* 0x3000006eff6e7230 */ /* 0x000fe20000004100 */
[----:B------:R-:W-:Y:S01]  /*6140*/  F2FP.SATFINITE.E5M2.F32.PACK_AB_MERGE_C R161, R23, R3, RZ ;  /* 0x0000000317a1723e */ /* 0x000fe200048060ff */
[C---:B------:R-:W-:Y:S01]  /*6150*/  FMUL R27, R78.reuse, R27 ;  /* 0x0000001b4e1b7220 */ /* 0x040fe20000400000 */
[--C-:B------:R-:W-:Y:S02]  /*6160*/  HADD2.F32 R107, -RZ, R108.reuse.H0_H0 ;  /* 0x2000006cff6b7230 */ /* 0x100fe40000004100 */
[----:B------:R-:W-:Y:S01]  /*6170*/  FMUL R26, R78, R30 ;  /* 0x0000001e4e1a7220 */ /* 0x000fe20000400000 */
[----:B------:R-:W-:Y:S01]  /*6180*/  HADD2.F32 R108, -RZ, R108.H1_H1 ;  /* 0x3000006cff6c7230 */ /* 0x000fe20000004100 */
[----:B------:R-:W-:Y:S01]  /*6190*/  F2FP.SATFINITE.E5M2.F32.PACK_AB_MERGE_C R160, R2, R0, R161 ;  /* 0x0000000002a0723e */ /* 0x000fe200048060a1 */
[C---:B------:R-:W-:Y:S01]  /*61a0*/  FFMA R27, R81.reuse, R104, R27 ;  /* 0x00000068511b7223 */ /* 0x040fe2000000001b */
[C---:B------:R-:W-:Y:S01]  /*61b0*/  FFMA R24, R81.reuse, R105, R24 ;  /* 0x0000006951187223 */ /* 0x040fe20000000018 */
[C---:B------:R-:W-:Y:S01]  /*61c0*/  FFMA R25, R81.reuse, R106, R25 ;  /* 0x0000006a51197223 */ /* 0x040fe20000000019 */
[----:B------:R-:W-:Y:S01]  /*61d0*/  FFMA R26, R81, R107, R26 ;  /* 0x0000006b511a7223 */ /* 0x000fe2000000001a */
[C---:B------:R-:W-:Y:S01]  /*61e0*/  FMUL R31, R78.reuse, R31 ;  /* 0x0000001f4e1f7220 */ /* 0x040fe20000400000 */
[--C-:B------:R-:W-:Y:S01]  /*61f0*/  HADD2.F32 R111, -RZ, R112.reuse.H0_H0 ;  /* 0x20000070ff6f7230 */ /* 0x100fe20000004100 */
[----:B------:R-:W-:Y:S01]  /*6200*/  F2FP.SATFINITE.E5M2.F32.PACK_AB_MERGE_C R162, R27, R22, RZ ;  /* 0x000000161ba2723e */ /* 0x000fe200048060ff */
[----:B------:R-:W-:Y:S02]  /*6210*/  HADD2.F32 R112, -RZ, R112.H1_H1 ;  /* 0x30000070ff707230 */ /* 0x000fe40000004100 */
[C---:B------:R-:W-:Y:S01]  /*6220*/  FFMA R31, R81.reuse, R108, R31 ;  /* 0x0000006c511f7223 */ /* 0x040fe2000000001f */
[----:B------:R-:W-:Y:S01]  /*6230*/  FFMA R28, R81, R109, R28 ;  /* 0x0000006d511c7223 */ /* 0x000fe2000000001c */
[----:B------:R-:W-:Y:S01]  /*6240*/  F2FP.SATFINITE.E5M2.F32.PACK_AB_MERGE_C R161, R21, R20, R162 ;  /* 0x0000001415a1723e */ /* 0x000fe200048060a2 */
[----:B------:R-:W-:Y:S01]  /*6250*/  FFMA R29, R81, R110, R29 ;  /* 0x0000006e511d7223 */ /* 0x000fe2000000001d */
[C---:B------:R-:W-:Y:S01]  /*6260*/  FMUL R30, R78.reuse, R34 ;  /* 0x000000224e1e7220 */ /* 0x040fe20000400000 */
[----:B------:R-:W-:Y:S01]  /*6270*/  F2FP.SATFINITE.E5M2.F32.PACK_AB_MERGE_C R163, R31, R26, RZ ;  /* 0x0000001a1fa3723e */ /* 0x000fe200048060ff */
[C---:B------:R-:W-:Y:S01]  /*6280*/  FMUL R35, R78.reuse, R35 ;  /* 0x000000234e237220 */ /* 0x040fe20000400000 */
[--C-:B------:R-:W-:Y:S02]  /*6290*/  HADD2.F32 R115, -RZ, R116.reuse.H0_H0 ;  /* 0x20000074ff737230 */ /* 0x100fe40000004100 */
[----:B------:R-:W-:Y:S01]  /*62a0*/  FFMA R30, R81, R111, R30 ;  /* 0x0000006f511e7223 */ /* 0x000fe2000000001e */
[----:B------:R-:W-:Y:S01]  /*62b0*/  F2FP.SATFINITE.E5M2.F32.PACK_AB_MERGE_C R162, R25, R24, R163 ;  /* 0x0000001819a2723e */ /* 0x000fe200048060a3 */
[C---:B------:R-:W-:Y:S01]  /*62c0*/  FFMA R35, R81.reuse, R112, R35 ;  /* 0x0000007051237223 */ /* 0x040fe20000000023 */
[C---:B------:R-:W-:Y:S01]  /*62d0*/  FFMA R32, R81.reuse, R113, R32 ;  /* 0x0000007151207223 */ /* 0x040fe20000000020 */
[----:B------:R-:W-:Y:S01]  /*62e0*/  FFMA R33, R81, R114, R33 ;  /* 0x0000007251217223 */ /* 0x000fe20000000021 */
[----:B------:R-:W-:Y:S02]  /*62f0*/  HADD2.F32 R116, -RZ, R116.H1_H1 ;  /* 0x30000074ff747230 */ /* 0x000fe40000004100 */
        /* <DEDUP_REMOVED lines=9> */
[----:B------:R-:W-:Y:S01]  /*6390*/  HADD2.F32 R120, -RZ, R120.H1_H1 ;  /* 0x30000078ff787230 */ /* 0x000fe20000004100 */
[----:B------:R1:W-:Y:S01]  /*63a0*/  STS.128 [R178+0x2010], R160 ;  /* 0x002010a0b2007388 */ /* 0x0003e20000000c00 */
[----:B------:R-:W-:Y:S01]  /*63b0*/  F2FP.SATFINITE.E5M2.F32.PACK_AB_MERGE_C R184, R39, R34, RZ ;  /* 0x0000002227b8723e */ /* 0x000fe200048060ff */
[C---:B------:R-:W-:Y:S01]  /*63c0*/  FMUL R38, R78.reuse, R42 ;  /* 0x0000002a4e267220 */ /* 0x040fe20000400000 */
[C---:B------:R-:W-:Y:S01]  /*63d0*/  FMUL R43, R78.reuse, R43 ;  /* 0x0000002b4e2b7220 */ /* 0x040fe20000400000 */
[--C-:B------:R-:W-:Y:S01]  /*63e0*/  HADD2.F32 R123, -RZ, R124.reuse.H0_H0 ;  /* 0x2000007cff7b7230 */ /* 0x100fe20000004100 */
[----:B------:R-:W-:Y:S01]  /*63f0*/  F2FP.SATFINITE.E5M2.F32.PACK_AB_MERGE_C R184, R33, R32, R184 ;  /* 0x0000002021b8723e */ /* 0x000fe200048060b8 */
[C---:B------:R-:W-:Y:S01]  /*6400*/  FFMA R38, R81.reuse, R119, R38 ;  /* 0x0000007751267223 */ /* 0x040fe20000000026 */
        /* <DEDUP_REMOVED lines=12> */
[C---:B------:R-:W-:Y:S01]  /*64d0*/  FFMA R45, R81.reuse, R126, R45 ;  /* 0x0000007e512d7223 */ /* 0x040fe2000000002d */
[----:B------:R-:W-:Y:S02]  /*64e0*/  HADD2.F32 R128, -RZ, R128.H1_H1 ;  /* 0x30000080ff807230 */ /* 0x000fe40000004100 */
[C---:B------:R-:W-:Y:S01]  /*64f0*/  FMUL R46, R78.reuse, R50 ;  /* 0x000000324e2e7220 */ /* 0x040fe20000400000 */
[C---:B------:R-:W-:Y:S01]  /*6500*/  FMUL R51, R78.reuse, R51 ;  /* 0x000000334e337220 */ /* 0x040fe20000400000 */
[--C-:B------:R-:W-:Y:S02]  /*6510*/  HADD2.F32 R131, -RZ, R132.reuse.H0_H0 ;  /* 0x20000084ff837230 */ /* 0x100fe40000004100 */
[C---:B------:R-:W-:Y:S01]  /*6520*/  FMUL R50, R78.reuse, R54 ;  /* 0x000000364e327220 */ /* 0x040fe20000400000 */
[C---:B------:R-:W-:Y:S01]  /*6530*/  FFMA R46, R81.reuse, R127, R46 ;  /* 0x0000007f512e7223 */ /* 0x040fe2000000002e */
[----:B------:R-:W-:Y:S02]  /*6540*/  HADD2.F32 R132, -RZ, R132.H1_H1 ;  /* 0x30000084ff847230 */ /* 0x000fe40000004100 */
[C---:B------:R-:W-:Y:S01]  /*6550*/  FFMA R51, R81.reuse, R128, R51 ;  /* 0x0000008051337223 */ /* 0x040fe20000000033 */
[C---:B------:R-:W-:Y:S01]  /*6560*/  FMUL R55, R78.reuse, R55 ;  /* 0x000000374e377220 */ /* 0x040fe20000400000 */
[C---:B------:R-:W-:Y:S01]  /*6570*/  FFMA R48, R81.reuse, R129, R48 ;  /* 0x0000008151307223 */ /* 0x040fe20000000030 */
[C---:B------:R-:W-:Y:S01]  /*6580*/  FFMA R49, R81.reuse, R130, R49 ;  /* 0x0000008251317223 */ /* 0x040fe20000000031 */
[--C-:B------:R-:W-:Y:S02]  /*6590*/  HADD2.F32 R135, -RZ, R136.reuse.H0_H0 ;  /* 0x20000088ff877230 */ /* 0x100fe40000004100 */
[C---:B------:R-:W-:Y:S01]  /*65a0*/  FFMA R50, R81.reuse, R131, R50 ;  /* 0x0000008351327223 */ /* 0x040fe20000000032 */
[----:B------:R-:W-:Y:S02]  /*65b0*/  HADD2.F32 R136, -RZ, R136.H1_H1 ;  /* 0x30000088ff887230 */ /* 0x000fe40000004100 */
[C---:B------:R-:W-:Y:S01]  /*65c0*/  FMUL R54, R78.reuse, R58 ;  /* 0x0000003a4e367220 */ /* 0x040fe20000400000 */
        /* <DEDUP_REMOVED lines=16> */
[----:B------:R-:W-:Y:S01]  /*66d0*/  FFMA R63, R81, R140, R63 ;  /* 0x0000008c513f7223 */ /* 0x000fe2000000003f */
[----:B------:R-:W-:Y:S01]  /*66e0*/  FMUL R67, R78, R67 ;  /* 0x000000434e437220 */ /* 0x000fe20000400000 */
[----:B------:R-:W-:Y:S01]  /*66f0*/  F2FP.SATFINITE.E5M2.F32.PACK_AB_MERGE_C R186, R47, R42, RZ ;  /* 0x0000002a2fba723e */ /* 0x000fe200048060ff */
[----:B------:R-:W-:Y:S01]  /*6700*/  FFMA R60, R81, R83, R60 ;  /* 0x00000053513c7223 */ /* 0x000fe2000000003c */
[----:B------:R-:W-:Y:S01]  /*6710*/  F2FP.SATFINITE.E5M2.F32.PACK_AB_MERGE_C R187, R51, R46, RZ ;  /* 0x0000002e33bb723e */ /* 0x000fe200048060ff */
[C---:B------:R-:W-:Y:S01]  /*6720*/  FFMA R61, R81.reuse, R80, R61 ;  /* 0x00000050513d7223 */ /* 0x040fe2000000003d */
[C---:B------:R-:W-:Y:S01]  /*6730*/  FFMA R62, R81.reuse, R85, R62 ;  /* 0x00000055513e7223 */ /* 0x040fe2000000003e */
[----:B------:R-:W-:Y:S01]  /*6740*/  FFMA R67, R81, R82, R67 ;  /* 0x0000005251437223 */ /* 0x000fe20000000043 */
[----:B------:R-:W-:Y:S02]  /*6750*/  F2FP.SATFINITE.E5M2.F32.PACK_AB_MERGE_C R186, R41, R40, R186 ;  /* 0x0000002829ba723e */ /* 0x000fe400048060ba */
[----:B------:R-:W-:Y:S02]  /*6760*/  F2FP.SATFINITE.E5M2.F32.PACK_AB_MERGE_C R187, R45, R44, R187 ;  /* 0x0000002c2dbb723e */ /* 0x000fe400048060bb */
[----:B------:R-:W-:Y:S02]  /*6770*/  F2FP.SATFINITE.E5M2.F32.PACK_AB_MERGE_C R188, R55, R50, RZ ;  /* 0x0000003237bc723e */ /* 0x000fe400048060ff */
[----:B------:R-:W-:Y:S01]  /*6780*/  F2FP.SATFINITE.E5M2.F32.PACK_AB_MERGE_C R189, R59, R54, RZ ;  /* 0x000000363bbd723e */ /* 0x000fe200048060ff */
[----:B------:R1:W-:Y:S01]  /*6790*/  STS.128 [R177+0x2020], R184 ;  /* 0x002020b8b1007388 */ /* 0x0003e20000000c00 */
[----:B------:R-:W-:Y:S02]  /*67a0*/  F2FP.SATFINITE.E5M2.F32.PACK_AB_MERGE_C R190, R63, R58, RZ ;  /* 0x0000003a3fbe723e */ /* 0x000fe400048060ff */
[----:B------:R-:W-:Y:S02]  /*67b0*/  F2FP.SATFINITE.E5M2.F32.PACK_AB_MERGE_C R182, R67, R62, RZ ;  /* 0x0000003e43b6723e */ /* 0x000fe400048060ff */
[----:B------:R-:W-:Y:S02]  /*67c0*/  F2FP.SATFINITE.E5M2.F32.PACK_AB_MERGE_C R188, R49, R48, R188 ;  /* 0x0000003031bc723e */ /* 0x000fe400048060bc */
[----:B------:R-:W-:Y:S02]  /*67d0*/  F2FP.SATFINITE.E5M2.F32.PACK_AB_MERGE_C R189, R53, R52, R189 ;  /* 0x0000003435bd723e */ /* 0x000fe400048060bd */
[----:B------:R-:W-:Y:S02]  /*67e0*/  F2FP.SATFINITE.E5M2.F32.PACK_AB_MERGE_C R190, R57, R56, R190 ;  /* 0x0000003839be723e */ /* 0x000fe400048060be */
[----:B------:R-:W-:Y:S02]  /*67f0*/  F2FP.SATFINITE.E5M2.F32.PACK_AB_MERGE_C R191, R61, R60, R182 ;  /* 0x0000003c3dbf723e */ /* 0x000fe400048060b6 */
[----:B------:R-:W-:Y:S03]  /*6800*/  IADD3 R76, PT, PT, R76, 0x1, RZ ;  /* 0x000000014c4c7810 */ /* 0x000fe60007ffe0ff */
[----:B------:R1:W-:Y:S01]  /*6810*/  STS.128 [R176+0x2030], R188 ;  /* 0x002030bcb0007388 */ /* 0x0003e20000000c00 */
[----:B------:R-:W-:Y:S01]  /*6820*/  @!PT LDS RZ, [RZ] ;  /* 0x00000000fffff984 */ /* 0x000fe20000000800 */
[----:B------:R-:W-:Y:S01]  /*6830*/  @!PT LDS RZ, [RZ] ;  /* 0x00000000fffff984 */ /* 0x000fe20000000800 */
[----:B------:R-:W-:Y:S01]  /*6840*/  @!PT LDS RZ, [RZ] ;  /* 0x00000000fffff984 */ /* 0x000fe20000000800 */
[----:B------:R-:W-:Y:S01]  /*6850*/  @!PT LDS RZ, [RZ] ;  /* 0x00000000fffff984 */ /* 0x000fe20000000800 */
[----:B------:R3:W-:Y:S07]  /*6860*/  MEMBAR.ALL.CTA ;  /* 0x0000000000007992 */ /* 0x0007ee0000008000 */
[----:B---3--:R-:W3:Y:S02]  /*6870*/  FENCE.VIEW.ASYNC.S ;  /* 0x00000000000073c6 */ /* 0x008ee40000000000 */
[----:B---3--:R-:W-:Y:S06]  /*6880*/  BAR.SYNC.DEFER_BLOCKING 0x1, 0x80 ;  /* 0x0042000000007b1d */ /* 0x008fec0000010000 */
[----:B------:R-:W-:Y:S05]  /*6890*/  @P0 BRA `(.L_x_96) ;  /* 0x0000000000340947 */ /* 0x000fea0003800000 */
[----:B------:R-:W-:Y:S01]  /*68a0*/  UIADD3 UR12, UPT, UPT, UR43, 0x2200, URZ ;  /* 0x000022002b0c7890 */ /* 0x000fe2000fffe0ff */
[----:B------:R-:W-:Y:S01]  /*68b0*/  R2UR UR9, R155 ;  /* 0x000000009b0972ca */ /* 0x000fe200000e0000 */
[----:B------:R-:W-:Y:S01]  /*68c0*/  UIADD3 UR10, UP0, UPT, UR46, 0x680, URZ ;  /* 0x000006802e0a7890 */ /* 0x000fe2000ff1e0ff */
[----:B------:R-:W-:Y:S01]  /*68d0*/  R2UR UR8, R165 ;  /* 0x00000000a50872ca */ /* 0x000fe200000e0000 */
[----:B------:R-:W-:Y:S02]  /*68e0*/  UMOV UR7, UR36 ;  /* 0x0000002400077c82 */ /* 0x000fe40008000000 */
[----:B------:R-:W-:Y:S01]  /*68f0*/  IMAD.U32 R179, RZ, RZ, UR12 ;  /* 0x0000000cffb37e24 */ /* 0x000fe2000f8e00ff */
[----:B------:R-:W-:Y:S04]  /*6900*/  UIADD3.X UR11, UPT, UPT, URZ, UR47, URZ, UP0, !UPT ;  /* 0x0000002fff0b7290 */ /* 0x000fe800087fe4ff */
[----:B------:R-:W-:Y:S03]  /*6910*/  R2UR UR4, R179 ;  /* 0x00000000b30472ca */ /* 0x000fe600000e0000 */
[----:B------:R-:W-:Y:S02]  /*6920*/  USHF.L.U32 UR5, UR9, 0x6, URZ ;  /* 0x0000000609057899 */ /* 0x000fe400080006ff */
[----:B------:R-:W-:Y:S09]  /*6930*/  USHF.L.U32 UR6, UR8, 0x7, URZ ;  /* 0x0000000708067899 */ /* 0x000ff200080006ff */
[----:B------:R3:W-:Y:S01]  /*6940*/  UTMASTG.3D [UR4], [UR10] ;  /* 0x000000040a0073b5 */ /* 0x0007e20008010000 */
[----:B------:R0:W-:Y:S01]  /*6950*/  UTMACMDFLUSH ;  /* 0x00000000000079b7 */ /* 0x0001e20000000000 */
[----:B---3--:R-:W-:Y:S04]  /*6960*/  DEPBAR.LE SB0, 0x0 ;  /* 0x000080000000791a */ /* 0x008fe80000000000 */
.L_x_96:
[----:B------:R-:W-:Y:S05]  /*6970*/  BSYNC.RECONVERGENT B0 ;  /* 0x0000000000007941 */ /* 0x000fea0003800200 */
.L_x_95:
[----:B------:R-:W-:Y:S01]  /*6980*/  BAR.SYNC.DEFER_BLOCKING 0x1, 0x80 ;  /* 0x0042000000007b1d */ /* 0x000fe20000010000 */
[----:B------:R-:W-:Y:S01]  /*6990*/  ISETP.NE.AND P2, PT, R180, RZ, PT ;  /* 0x000000ffb400720c */ /* 0x000fe20003f45270 */
[----:B------:R-:W-:Y:S01]  /*69a0*/  IMAD.IADD R155, R75, 0x1, R143 ;  /* 0x000000014b9b7824 */ /* 0x000fe200078e028f */
[----:B------:R-:W-:Y:S01]  /*69b0*/  ISETP.NE.AND P0, PT, R181, 0x2, PT ;  /* 0x00000002b500780c */ /* 0x000fe20003f05270 */
[----:B------:R-:W-:Y:S01]  /*69c0*/  IMAD.IADD R165, R77, 0x1, R154 ;  /* 0x000000014da57824 */ /* 0x000fe200078e029a */
[----:B------:R-:W-:Y:S02]  /*69d0*/  ISETP.NE.AND P1, PT, R76, 0x4, PT ;  /* 0x000000044c00780c */ /* 0x000fe40003f25270 */
[----:B------:R-:W-:Y:S02]  /*69e0*/  SEL R3, RZ, 0x1, P0 ;  /* 0x00000001ff037807 */ /* 0x000fe40000000000 */
[----:B------:R-:W-:Y:S02]  /*69f0*/  SEL R0, RZ, 0x1, P1 ;  /* 0x00000001ff007807 */ /* 0x000fe40000800000 */
[----:B------:R-:W-:Y:S02]  /*6a00*/  LOP3.LUT R174, R174, R3, RZ, 0x3c, !PT ;  /* 0x00000003aeae7212 */ /* 0x000fe400078e3cff */
[----:B------:R-:W-:Y:S02]  /*6a10*/  LOP3.LUT R175, R175, R0, RZ, 0x3c, !PT ;  /* 0x00000000afaf7212 */ /* 0x000fe400078e3cff */
[----:B------:R-:W-:Y:S02]  /*6a20*/  @P2 R2UR UR36, R171 ;  /* 0x00000000ab2422ca */ /* 0x000fe400000e0000 */
[----:B------:R-:W-:Y:S02]  /*6a30*/  SEL R181, R181, RZ, P0 ;  /* 0x000000ffb5b57207 */ /* 0x000fe40000000000 */
[----:B------:R-:W-:Y:S01]  /*6a40*/  SEL R76, R76, RZ, P1 ;  /* 0x000000ff4c4c7207 */ /* 0x000fe20000800000 */
[----:B------:R-:W-:Y:S10]  /*6a50*/  @P2 BRA `(.L_x_97) ;  /* 0xffffffdc00702947 */ /* 0x000ff4000383ffff */
[----:B------:R-:W-:Y:S05]  /*6a60*/  EXIT ;  /* 0x000000000000794d */ /* 0x000fea0003800000 */
.L_x_19:
[----:B--2---:R2:W1:Y:S02]  /*6a70*/  SYNCS.PHASECHK.TRANS64.TRYWAIT P0, [R3+URZ+0x100], R2 ;  /* 0x00010002030075a7 */ /* 0x00446400080011ff */
[----:B-1----:R-:W-:Y:S05]  /*6a80*/  @!P0 NANOSLEEP.SYNCS 0x989680 ;  /* 0x009896800000895d */ /* 0x002fea0003900000 */
[----:B------:R-:W1:Y:S02]  /*6a90*/  @!P0 SYNCS.PHASECHK.TRANS64 P0, [R3+URZ+0x100], R2 ;  /* 0x00010002030085a7 */ /* 0x000e6400080010ff */
[----:B-1----:R-:W-:Y:S05]  /*6aa0*/  @!P0 BRA `(.L_x_19) ;  /* 0xfffffffc00f08947 */ /* 0x002fea000383ffff */
[----:B------:R-:W-:Y:S05]  /*6ab0*/  BRA `(.L_x_98) ;  /* 0xffffffa800c87947 */ /* 0x000fea000383ffff */
.L_x_22:
[----:B-1----:R-:W-:-:S07]  /*6ac0*/  MOV R2, UR33 ;  /* 0x0000002100027c02 */ /* 0x002fce0008000f00 */
.L_x_99:
[----:B-1----:R1:W2:Y:S02]  /*6ad0*/  SYNCS.PHASECHK.TRANS64.TRYWAIT P0, [R2+URZ+0x38], R5 ;  /* 0x00003805020075a7 */ /* 0x0022a400080011ff */
[----:B--2---:R-:W-:Y:S05]  /*6ae0*/  @!P0 NANOSLEEP.SYNCS 0x989680 ;  /* 0x009896800000895d */ /* 0x004fea0003900000 */
[----:B------:R-:W2:Y:S02]  /*6af0*/  @!P0 SYNCS.PHASECHK.TRANS64 P0, [R2+URZ+0x38], R5 ;  /* 0x00003805020085a7 */ /* 0x000ea400080010ff */
[----:B--2---:R-:W-:Y:S05]  /*6b00*/  @!P0 BRA `(.L_x_99) ;  /* 0xfffffffc00f08947 */ /* 0x004fea000383ffff */
[----:B------:R-:W-:Y:S05]  /*6b10*/  BRA `(.L_x_21) ;  /* 0xffffffac00187947 */ /* 0x000fea000383ffff */
.L_x_28:
[----:B-1----:R-:W-:-:S07]  /*6b20*/  MOV R2, UR17 ;  /* 0x0000001100027c02 */ /* 0x002fce0008000f00 */
.L_x_100:
[----:B-1----:R1:W2:Y:S02]  /*6b30*/  SYNCS.PHASECHK.TRANS64.TRYWAIT P0, [R2+URZ+0x38], R5 ;  /* 0x00003805020075a7 */ /* 0x0022a400080011ff */
[----:B--2---:R-:W-:Y:S05]  /*6b40*/  @!P0 NANOSLEEP.SYNCS 0x989680 ;  /* 0x009896800000895d */ /* 0x004fea0003900000 */
[----:B------:R-:W2:Y:S02]  /*6b50*/  @!P0 SYNCS.PHASECHK.TRANS64 P0, [R2+URZ+0x38], R5 ;  /* 0x00003805020085a7 */ /* 0x000ea400080010ff */
[----:B--2---:R-:W-:Y:S05]  /*6b60*/  @!P0 BRA `(.L_x_100) ;  /* 0xfffffffc00f08947 */ /* 0x004fea000383ffff */
[----:B------:R-:W-:Y:S05]  /*6b70*/  BRA `(.L_x_27) ;  /* 0xffffffac00c07947 */ /* 0x000fea000383ffff */
.L_x_32:
[----:B-1----:R1:W2:Y:S02]  /*6b80*/  SYNCS.PHASECHK.TRANS64.TRYWAIT P0, [R2+URZ+0x90], R3 ;  /* 0x00009003020075a7 */ /* 0x0022a400080011ff */
[----:B--2---:R-:W-:Y:S05]  /*6b90*/  @!P0 NANOSLEEP.SYNCS 0x989680 ;  /* 0x009896800000895d */ /* 0x004fea0003900000 */
[----:B------:R-:W2:Y:S02]  /*6ba0*/  @!P0 SYNCS.PHASECHK.TRANS64 P0, [R2+URZ+0x90], R3 ;  /* 0x00009003020085a7 */ /* 0x000ea400080010ff */
[----:B--2---:R-:W-:Y:S05]  /*6bb0*/  @!P0 BRA `(.L_x_32) ;  /* 0xfffffffc00f08947 */ /* 0x004fea000383ffff */
[----:B------:R-:W-:Y:S05]  /*6bc0*/  BRA `(.L_x_101) ;  /* 0xffffffb000507947 */ /* 0x000fea000383ffff */
.L_x_36:
[----:B----4-:R-:W-:-:S07]  /*6bd0*/  MOV R0, UR5 ;  /* 0x0000000500007c02 */ /* 0x010fce0008000f00 */
.L_x_102:
[----:B-1----:R1:W2:Y:S02]  /*6be0*/  SYNCS.PHASECHK.TRANS64.TRYWAIT P0, [R0+URZ], R3 ;  /* 0x00000003000075a7 */ /* 0x0022a400080011ff */
[----:B--2---:R-:W-:Y:S05]  /*6bf0*/  @!P0 NANOSLEEP.SYNCS 0x989680 ;  /* 0x009896800000895d */ /* 0x004fea0003900000 */
[----:B------:R-:W2:Y:S02]  /*6c00*/  @!P0 SYNCS.PHASECHK.TRANS64 P0, [R0+URZ], R3 ;  /* 0x00000003000085a7 */ /* 0x000ea400080010ff */
[----:B--2---:R-:W-:Y:S05]  /*6c10*/  @!P0 BRA `(.L_x_102) ;  /* 0xfffffffc00f08947 */ /* 0x004fea000383ffff */
[----:B------:R-:W-:Y:S05]  /*6c20*/  BRA `(.L_x_103) ;  /* 0xffffffb400c07947 */ /* 0x000fea000383ffff */
.L_x_37:
[----:B----4-:R-:W-:-:S07]  /*6c30*/  MOV R0, UR5 ;  /* 0x0000000500007c02 */ /* 0x010fce0008000f00 */
.L_x_104:
[----:B-1----:R1:W2:Y:S02]  /*6c40*/  SYNCS.PHASECHK.TRANS64.TRYWAIT P0, [R0+URZ], R3 ;  /* 0x00000003000075a7 */ /* 0x0022a400080011ff */
[----:B--2---:R-:W-:Y:S05]  /*6c50*/  @!P0 NANOSLEEP.SYNCS 0x989680 ;  /* 0x009896800000895d */ /* 0x004fea0003900000 */
[----:B------:R-:W2:Y:S02]  /*6c60*/  @!P0 SYNCS.PHASECHK.TRANS64 P0, [R0+URZ], R3 ;  /* 0x00000003000085a7 */ /* 0x000ea400080010ff */
[----:B--2---:R-:W-:Y:S05]  /*6c70*/  @!P0 BRA `(.L_x_104) ;  /* 0xfffffffc00f08947 */ /* 0x004fea000383ffff */
[----:B------:R-:W-:Y:S05]  /*6c80*/  BRA `(.L_x_105) ;  /* 0xffffffb400cc7947 */ /* 0x000fea000383ffff */
.L_x_38:
[----:B----4-:R-:W-:-:S07]  /*6c90*/  MOV R0, UR5 ;  /* 0x0000000500007c02 */ /* 0x010fce0008000f00 */
.L_x_106:
[----:B-1----:R1:W2:Y:S02]  /*6ca0*/  SYNCS.PHASECHK.TRANS64.TRYWAIT P0, [R0+URZ], R3 ;  /* 0x00000003000075a7 */ /* 0x0022a400080011ff */
[----:B--2---:R-:W-:Y:S05]  /*6cb0*/  @!P0 NANOSLEEP.SYNCS 0x989680 ;  /* 0x009896800000895d */ /* 0x004fea0003900000 */
[----:B------:R-:W2:Y:S02]  /*6cc0*/  @!P0 SYNCS.PHASECHK.TRANS64 P0, [R0+URZ], R3 ;  /* 0x00000003000085a7 */ /* 0x000ea400080010ff */
[----:B--2---:R-:W-:Y:S05]  /*6cd0*/  @!P0 BRA `(.L_x_106) ;  /* 0xfffffffc00f08947 */ /* 0x004fea000383ffff */
[----:B------:R-:W-:Y:S05]  /*6ce0*/  BRA `(.L_x_107) ;  /* 0xffffffb400d87947 */ /* 0x000fea000383ffff */
.L_x_39:
[----:B----4-:R-:W-:-:S07]  /*6cf0*/  MOV R0, UR5 ;  /* 0x0000000500007c02 */ /* 0x010fce0008000f00 */
.L_x_108:
[----:B-1----:R1:W2:Y:S02]  /*6d00*/  SYNCS.PHASECHK.TRANS64.TRYWAIT P0, [R0+URZ], R3 ;  /* 0x00000003000075a7 */ /* 0x0022a400080011ff */
[----:B--2---:R-:W-:Y:S05]  /*6d10*/  @!P0 NANOSLEEP.SYNCS 0x989680 ;  /* 0x009896800000895d */ /* 0x004fea0003900000 */
[----:B------:R-:W2:Y:S02]  /*6d20*/  @!P0 SYNCS.PHASECHK.TRANS64 P0, [R0+URZ], R3 ;  /* 0x00000003000085a7 */ /* 0x000ea400080010ff */
[----:B--2---:R-:W-:Y:S05]  /*6d30*/  @!P0 BRA `(.L_x_108) ;  /* 0xfffffffc00f08947 */ /* 0x004fea000383ffff */
[----:B------:R-:W-:Y:S05]  /*6d40*/  BRA `(.L_x_109) ;  /* 0xffffffb400e47947 */ /* 0x000fea000383ffff */
.L_x_40:
[----:B----4-:R-:W-:-:S07]  /*6d50*/  MOV R0, UR5 ;  /* 0x0000000500007c02 */ /* 0x010fce0008000f00 */
.L_x_110:
[----:B-1----:R1:W2:Y:S02]  /*6d60*/  SYNCS.PHASECHK.TRANS64.TRYWAIT P0, [R0+URZ], R3 ;  /* 0x00000003000075a7 */ /* 0x0022a400080011ff */
[----:B--2---:R-:W-:Y:S05]  /*6d70*/  @!P0 NANOSLEEP.SYNCS 0x989680 ;  /* 0x009896800000895d */ /* 0x004fea0003900000 */
[----:B------:R-:W2:Y:S02]  /*6d80*/  @!P0 SYNCS.PHASECHK.TRANS64 P0, [R0+URZ], R3 ;  /* 0x00000003000085a7 */ /* 0x000ea400080010ff */
[----:B--2---:R-:W-:Y:S05]  /*6d90*/  @!P0 BRA `(.L_x_110) ;  /* 0xfffffffc00f08947 */ /* 0x004fea000383ffff */
[----:B------:R-:W-:Y:S05]  /*6da0*/  BRA `(.L_x_111) ;  /* 0xffffffb400f07947 */ /* 0x000fea000383ffff */
.L_x_41:
[----:B----4-:R-:W-:-:S07]  /*6db0*/  MOV R0, UR5 ;  /* 0x0000000500007c02 */ /* 0x010fce0008000f00 */
.L_x_112:
[----:B-1----:R1:W2:Y:S02]  /*6dc0*/  SYNCS.PHASECHK.TRANS64.TRYWAIT P0, [R0+URZ], R3 ;  /* 0x00000003000075a7 */ /* 0x0022a400080011ff */
[----:B--2---:R-:W-:Y:S05]  /*6dd0*/  @!P0 NANOSLEEP.SYNCS 0x989680 ;  /* 0x009896800000895d */ /* 0x004fea0003900000 */
[----:B------:R-:W2:Y:S02]  /*6de0*/  @!P0 SYNCS.PHASECHK.TRANS64 P0, [R0+URZ], R3 ;  /* 0x00000003000085a7 */ /* 0x000ea400080010ff */
[----:B--2---:R-:W-:Y:S05]  /*6df0*/  @!P0 BRA `(.L_x_112) ;  /* 0xfffffffc00f08947 */ /* 0x004fea000383ffff */
[----:B------:R-:W-:Y:S05]  /*6e00*/  BRA `(.L_x_113) ;  /* 0xffffffb400fc7947 */ /* 0x000fea000383ffff */
.L_x_44:
[----:B-1----:R1:W2:Y:S02]  /*6e10*/  SYNCS.PHASECHK.TRANS64.TRYWAIT P0, [R0+URZ+0xf0], R5 ;  /* 0x0000f005000075a7 */ /* 0x0022a400080011ff */
[----:B--2---:R-:W-:Y:S05]  /*6e20*/  @!P0 NANOSLEEP.SYNCS 0x989680 ;  /* 0x009896800000895d */ /* 0x004fea0003900000 */
[----:B------:R-:W2:Y:S02]  /*6e30*/  @!P0 SYNCS.PHASECHK.TRANS64 P0, [R0+URZ+0xf0], R5 ;  /* 0x0000f005000085a7 */ /* 0x000ea400080010ff */
[----:B--2---:R-:W-:Y:S05]  /*6e40*/  @!P0 BRA `(.L_x_44) ;  /* 0xfffffffc00f08947 */ /* 0x004fea000383ffff */
[----:B------:R-:W-:Y:S05]  /*6e50*/  BRA `(.L_x_114) ;  /* 0xffffffb800587947 */ /* 0x000fea000383ffff */
.L_x_45:
[----:B------:R-:W-:-:S07]  /*6e60*/  MOV R0, UR5 ;  /* 0x0000000500007c02 */ /* 0x000fce0008000f00 */
.L_x_115:
[----:B-1----:R1:W2:Y:S02]  /*6e70*/  SYNCS.PHASECHK.TRANS64.TRYWAIT P0, [R0+URZ+0xa0], R5 ;  /* 0x0000a005000075a7 */ /* 0x0022a400080011ff */
[----:B--2---:R-:W-:Y:S05]  /*6e80*/  @!P0 NANOSLEEP.SYNCS 0x989680 ;  /* 0x009896800000895d */ /* 0x004fea0003900000 */
[----:B------:R-:W2:Y:S02]  /*6e90*/  @!P0 SYNCS.PHASECHK.TRANS64 P0, [R0+URZ+0xa0], R5 ;  /* 0x0000a005000085a7 */ /* 0x000ea400080010ff */
[----:B--2---:R-:W-:Y:S05]  /*6ea0*/  @!P0 BRA `(.L_x_115) ;  /* 0xfffffffc00f08947 */ /* 0x004fea000383ffff */
[----:B------:R-:W-:Y:S05]  /*6eb0*/  BRA `(.L_x_116) ;  /* 0xffffffb800687947 */ /* 0x000fea000383ffff */
.L_x_46:
[----:B-1----:R1:W2:Y:S02]  /*6ec0*/  SYNCS.PHASECHK.TRANS64.TRYWAIT P1, [R0+URZ+0x90], R5 ;  /* 0x00009005000075a7 */ /* 0x0022a400080211ff */
[----:B--2---:R-:W-:Y:S05]  /*6ed0*/  @!P1 NANOSLEEP.SYNCS 0x989680 ;  /* 0x009896800000995d */ /* 0x004fea0003900000 */
[----:B------:R-:W2:Y:S02]  /*6ee0*/  @!P1 SYNCS.PHASECHK.TRANS64 P1, [R0+URZ+0x90], R5 ;  /* 0x00009005000095a7 */ /* 0x000ea400080210ff */
[----:B--2---:R-:W-:Y:S05]  /*6ef0*/  @!P1 BRA `(.L_x_46) ;  /* 0xfffffffc00f09947 */ /* 0x004fea000383ffff */
[----:B------:R-:W-:Y:S05]  /*6f00*/  BRA `(.L_x_117) ;  /* 0xffffffb800987947 */ /* 0x000fea000383ffff */
.L_x_49:
[----:B------:R-:W-:-:S07]  /*6f10*/  MOV R0, UR5 ;  /* 0x0000000500007c02 */ /* 0x000fce0008000f00 */
.L_x_118:
[----:B-1----:R1:W2:Y:S02]  /*6f20*/  SYNCS.PHASECHK.TRANS64.TRYWAIT P0, [R0+URZ+0xa0], R3 ;  /* 0x0000a003000075a7 */ /* 0x0022a400080011ff */
[----:B--2---:R-:W-:Y:S05]  /*6f30*/  @!P0 NANOSLEEP.SYNCS 0x989680 ;  /* 0x009896800000895d */ /* 0x004fea0003900000 */
[----:B------:R-:W2:Y:S02]  /*6f40*/  @!P0 SYNCS.PHASECHK.TRANS64 P0, [R0+URZ+0xa0], R3 ;  /* 0x0000a003000085a7 */ /* 0x000ea400080010ff */
[----:B--2---:R-:W-:Y:S05]  /*6f50*/  @!P0 BRA `(.L_x_118) ;  /* 0xfffffffc00f08947 */ /* 0x004fea000383ffff */
[----:B------:R-:W-:Y:S05]  /*6f60*/  BRA `(.L_x_48) ;  /* 0xffffffb800ec7947 */ /* 0x000fea000383ffff */
.L_x_56:
[----:B-1----:R1:W2:Y:S02]  /*6f70*/  SYNCS.PHASECHK.TRANS64.TRYWAIT P1, [R0+URZ+0x90], R5 ;  /* 0x00009005000075a7 */ /* 0x0022a400080211ff */
[----:B--2---:R-:W-:Y:S05]  /*6f80*/  @!P1 NANOSLEEP.SYNCS 0x989680 ;  /* 0x009896800000995d */ /* 0x004fea0003900000 */
[----:B------:R-:W2:Y:S02]  /*6f90*/  @!P1 SYNCS.PHASECHK.TRANS64 P1, [R0+URZ+0x90], R5 ;  /* 0x00009005000095a7 */ /* 0x000ea400080210ff */
[----:B--2---:R-:W-:Y:S05]  /*6fa0*/  @!P1 BRA `(.L_x_56) ;  /* 0xfffffffc00f09947 */ /* 0x004fea000383ffff */
[----:B------:R-:W-:Y:S05]  /*6fb0*/  BRA `(.L_x_119) ;  /* 0xffffffc0004c7947 */ /* 0x000fea000383ffff */
.L_x_57:
[----:B------:R-:W-:-:S07]  /*6fc0*/  MOV R3, UR8 ;  /* 0x0000000800037c02 */ /* 0x000fce0008000f00 */
.L_x_120:
[----:B-1----:R1:W2:Y:S02]  /*6fd0*/  SYNCS.PHASECHK.TRANS64.TRYWAIT P0, [R3+URZ+0xd0], R0 ;  /* 0x0000d000030075a7 */ /* 0x0022a400080011ff */
[----:B--2---:R-:W-:Y:S05]  /*6fe0*/  @!P0 NANOSLEEP.SYNCS 0x989680 ;  /* 0x009896800000895d */ /* 0x004fea0003900000 */
[----:B------:R-:W2:Y:S02]  /*6ff0*/  @!P0 SYNCS.PHASECHK.TRANS64 P0, [R3+URZ+0xd0], R0 ;  /* 0x0000d000030085a7 */ /* 0x000ea400080010ff */
[----:B--2---:R-:W-:Y:S05]  /*7000*/  @!P0 BRA `(.L_x_120) ;  /* 0xfffffffc00f08947 */ /* 0x004fea000383ffff */
[----:B------:R-:W-:Y:S05]  /*7010*/  BRA `(.L_x_121) ;  /* 0xffffffc000847947 */ /* 0x000fea000383ffff */
.L_x_60:
[----:B------:R-:W-:Y:S07]  /*7020*/  MOV R0, UR7 ;  /* 0x0000000700007c02 */ /* 0x000fee0008000f00 */
.L_x_122:
[----:B-1----:R1:W2:Y:S02]  /*7030*/  SYNCS.PHASECHK.TRANS64.TRYWAIT P0, [R0+URZ], R3 ;  /* 0x00000003000075a7 */ /* 0x0022a400080011ff */
[----:B--2---:R-:W-:Y:S05]  /*7040*/  @!P0 NANOSLEEP.SYNCS 0x989680 ;  /* 0x009896800000895d */ /* 0x004fea0003900000 */
[----:B------:R-:W2:Y:S02]  /*7050*/  @!P0 SYNCS.PHASECHK.TRANS64 P0, [R0+URZ], R3 ;  /* 0x00000003000085a7 */ /* 0x000ea400080010ff */
[----:B--2---:R-:W-:Y:S05]  /*7060*/  @!P0 BRA `(.L_x_122) ;  /* 0xfffffffc00f08947 */ /* 0x004fea000383ffff */
[----:B------:R-:W-:Y:S05]  /*7070*/  BRA `(.L_x_59) ;  /* 0xffffffc000a07947 */ /* 0x000fea000383ffff */
.L_x_63:
[----:B------:R-:W-:-:S07]  /*7080*/  MOV R0, UR5 ;  /* 0x0000000500007c02 */ /* 0x000fce0008000f00 */
.L_x_123:
[----:B--2---:R2:W3:Y:S02]  /*7090*/  SYNCS.PHASECHK.TRANS64.TRYWAIT P0, [R0+URZ], R3 ;  /* 0x00000003000075a7 */ /* 0x0044e400080011ff */
[----:B---3--:R-:W-:Y:S05]  /*70a0*/  @!P0 NANOSLEEP.SYNCS 0x989680 ;  /* 0x009896800000895d */ /* 0x008fea0003900000 */
[----:B------:R-:W3:Y:S02]  /*70b0*/  @!P0 SYNCS.PHASECHK.TRANS64 P0, [R0+URZ], R3 ;  /* 0x00000003000085a7 */ /* 0x000ee400080010ff */
[----:B---3--:R-:W-:Y:S05]  /*70c0*/  @!P0 BRA `(.L_x_123) ;  /* 0xfffffffc00f08947 */ /* 0x008fea000383ffff */
[----:B------:R-:W-:Y:S05]  /*70d0*/  BRA `(.L_x_124) ;  /* 0xffffffc400547947 */ /* 0x000fea000383ffff */
.L_x_64:
[----:B------:R-:W-:-:S07]  /*70e0*/  MOV R0, UR5 ;  /* 0x0000000500007c02 */ /* 0x000fce0008000f00 */
.L_x_125:
[----:B-1----:R1:W2:Y:S02]  /*70f0*/  SYNCS.PHASECHK.TRANS64.TRYWAIT P0, [R0+URZ], R3 ;  /* 0x00000003000075a7 */ /* 0x0022a400080011ff */
[----:B--2---:R-:W-:Y:S05]  /*7100*/  @!P0 NANOSLEEP.SYNCS 0x989680 ;  /* 0x009896800000895d */ /* 0x004fea0003900000 */
[----:B------:R-:W2:Y:S02]  /*7110*/  @!P0 SYNCS.PHASECHK.TRANS64 P0, [R0+URZ], R3 ;  /* 0x00000003000085a7 */ /* 0x000ea400080010ff */
[----:B--2---:R-:W-:Y:S05]  /*7120*/  @!P0 BRA `(.L_x_125) ;  /* 0xfffffffc00f08947 */ /* 0x004fea000383ffff */
[----:B------:R-:W-:Y:S05]  /*7130*/  BRA `(.L_x_126) ;  /* 0xffffffc400607947 */ /* 0x000fea000383ffff */
.L_x_65:
[----:B------:R-:W-:-:S07]  /*7140*/  MOV R0, UR5 ;  /* 0x0000000500007c02 */ /* 0x000fce0008000f00 */
.L_x_127:
[----:B-1----:R1:W2:Y:S02]  /*7150*/  SYNCS.PHASECHK.TRANS64.TRYWAIT P0, [R0+URZ], R3 ;  /* 0x00000003000075a7 */ /* 0x0022a400080011ff */
[----:B--2---:R-:W-:Y:S05]  /*7160*/  @!P0 NANOSLEEP.SYNCS 0x989680 ;  /* 0x009896800000895d */ /* 0x004fea0003900000 */
[----:B------:R-:W2:Y:S02]  /*7170*/  @!P0 SYNCS.PHASECHK.TRANS64 P0, [R0+URZ], R3 ;  /* 0x00000003000085a7 */ /* 0x000ea400080010ff */
[----:B--2---:R-:W-:Y:S05]  /*7180*/  @!P0 BRA `(.L_x_127) ;  /* 0xfffffffc00f08947 */ /* 0x004fea000383ffff */
[----:B------:R-:W-:Y:S05]  /*7190*/  BRA `(.L_x_128) ;  /* 0xffffffc4006c7947 */ /* 0x000fea000383ffff */
.L_x_66:
[----:B------:R-:W-:-:S07]  /*71a0*/  MOV R0, UR7 ;  /* 0x0000000700007c02 */ /* 0x000fce0008000f00 */
.L_x_129:
[----:B-1----:R1:W2:Y:S02]  /*71b0*/  SYNCS.PHASECHK.TRANS64.TRYWAIT P0, [R0+URZ], R3 ;  /* 0x00000003000075a7 */ /* 0x0022a400080011ff */
[----:B--2---:R-:W-:Y:S05]  /*71c0*/  @!P0 NANOSLEEP.SYNCS 0x989680 ;  /* 0x009896800000895d */ /* 0x004fea0003900000 */
[----:B------:R-:W2:Y:S02]  /*71d0*/  @!P0 SYNCS.PHASECHK.TRANS64 P0, [R0+URZ], R3 ;  /* 0x00000003000085a7 */ /* 0x000ea400080010ff */
[----:B--2---:R-:W-:Y:S05]  /*71e0*/  @!P0 BRA `(.L_x_129) ;  /* 0xfffffffc00f08947 */ /* 0x004fea000383ffff */
[----:B------:R-:W-:Y:S05]  /*71f0*/  BRA `(.L_x_130) ;  /* 0xffffffc400787947 */ /* 0x000fea000383ffff */
.L_x_71:
[----:B---3--:R3:W1:Y:S02]  /*7200*/  SYNCS.PHASECHK.TRANS64.TRYWAIT P0, [R0+URZ+0x90], R3 ;  /* 0x00009003000075a7 */ /* 0x00866400080011ff */
[----:B-1----:R-:W-:Y:S05]  /*7210*/  @!P0 NANOSLEEP.SYNCS 0x989680 ;  /* 0x009896800000895d */ /* 0x002fea0003900000 */
[----:B------:R-:W1:Y:S02]  /*7220*/  @!P0 SYNCS.PHASECHK.TRANS64 P0, [R0+URZ+0x90], R3 ;  /* 0x00009003000085a7 */ /* 0x000e6400080010ff */
[----:B-1----:R-:W-:Y:S05]  /*7230*/  @!P0 BRA `(.L_x_71) ;  /* 0xfffffffc00f08947 */ /* 0x002fea000383ffff */
[----:B------:R-:W-:Y:S05]  /*7240*/  BRA `(.L_x_131) ;  /* 0xffffffc800747947 */ /* 0x000fea000383ffff */
.L_x_74:
[----:B------:R-:W-:Y:S07]  /*7250*/  MOV R0, UR6 ;  /* 0x0000000600007c02 */ /* 0x000fee0008000f00 */
.L_x_132:
[----:B-1----:R1:W3:Y:S02]  /*7260*/  SYNCS.PHASECHK.TRANS64.TRYWAIT P0, [R0+URZ+0x88], R3 ;  /* 0x00008803000075a7 */ /* 0x0022e400080011ff */
[----:B---3--:R-:W-:Y:S05]  /*7270*/  @!P0 NANOSLEEP.SYNCS 0x989680 ;  /* 0x009896800000895d */ /* 0x008fea0003900000 */
[----:B------:R-:W3:Y:S02]  /*7280*/  @!P0 SYNCS.PHASECHK.TRANS64 P0, [R0+URZ+0x88], R3 ;  /* 0x00008803000085a7 */ /* 0x000ee400080010ff */
[----:B---3--:R-:W-:Y:S05]  /*7290*/  @!P0 BRA `(.L_x_132) ;  /* 0xfffffffc00f08947 */ /* 0x008fea000383ffff */
[----:B------:R-:W-:Y:S05]  /*72a0*/  BRA `(.L_x_73) ;  /* 0xffffffcc00607947 */ /* 0x000fea000383ffff */
.L_x_77:
[----:B------:R-:W-:Y:S07]  /*72b0*/  MOV R3, UR6 ;  /* 0x0000000600037c02 */ /* 0x000fee0008000f00 */
.L_x_133:
[----:B-1----:R1:W2:Y:S02]  /*72c0*/  SYNCS.PHASECHK.TRANS64.TRYWAIT P2, [R3+URZ+0x78], R26 ;  /* 0x0000781a030075a7 */ /* 0x0022a400080411ff */
[----:B--2---:R-:W-:Y:S05]  /*72d0*/  @!P2 NANOSLEEP.SYNCS 0x989680 ;  /* 0x009896800000a95d */ /* 0x004fea0003900000 */
[----:B------:R-:W2:Y:S02]  /*72e0*/  @!P2 SYNCS.PHASECHK.TRANS64 P2, [R3+URZ+0x78], R26 ;  /* 0x0000781a0300a5a7 */ /* 0x000ea400080410ff */
[----:B--2---:R-:W-:Y:S05]  /*72f0*/  @!P2 BRA `(.L_x_133) ;  /* 0xfffffffc00f0a947 */ /* 0x004fea000383ffff */
[----:B------:R-:W-:Y:S05]  /*7300*/  BRA `(.L_x_134) ;  /* 0xffffffcc00f47947 */ /* 0x000fea000383ffff */
.L_x_80:
[----:B--2---:R2:W4:Y:S02]  /*7310*/  SYNCS.PHASECHK.TRANS64.TRYWAIT P0, [R0+URZ+0x90], R3 ;  /* 0x00009003000075a7 */ /* 0x00452400080011ff */
[----:B----4-:R-:W-:Y:S05]  /*7320*/  @!P0 NANOSLEEP.SYNCS 0x989680 ;  /* 0x009896800000895d */ /* 0x010fea0003900000 */
[----:B------:R-:W4:Y:S02]  /*7330*/  @!P0 SYNCS.PHASECHK.TRANS64 P0, [R0+URZ+0x90], R3 ;  /* 0x00009003000085a7 */ /* 0x000f2400080010ff */
[----:B----4-:R-:W-:Y:S05]  /*7340*/  @!P0 BRA `(.L_x_80) ;  /* 0xfffffffc00f08947 */ /* 0x010fea000383ffff */
[----:B------:R-:W-:Y:S05]  /*7350*/  BRA `(.L_x_135) ;  /* 0xffffffd400447947 */ /* 0x000fea000383ffff */
.L_x_91:
[----:B-1----:R-:W-:Y:S04]  /*7360*/  MOV R0, UR43 ;  /* 0x0000002b00007c02 */ /* 0x002fe80008000f00 */
[----:B------:R1:W2:Y:S03]  /*7370*/  SYNCS.PHASECHK.TRANS64.TRYWAIT P1, [R0+URZ+0x70], R3 ;  /* 0x00007003000075a7 */ /* 0x0002a600080211ff */
[----:B--2---:R-:W-:Y:S05]  /*7380*/  @!P1 NANOSLEEP.SYNCS 0x989680 ;  /* 0x009896800000995d */ /* 0x004fea0003900000 */
[----:B------:R-:W2:Y:S02]  /*7390*/  @!P1 SYNCS.PHASECHK.TRANS64 P1, [R0+URZ+0x70], R3 ;  /* 0x00007003000095a7 */ /* 0x000ea400080210ff */
[----:B--2---:R-:W-:Y:S05]  /*73a0*/  @!P1 BRA `(.L_x_91) ;  /* 0xfffffffc00ec9947 */ /* 0x004fea000383ffff */
[----:B------:R-:W-:Y:S05]  /*73b0*/  BRA `(.L_x_90) ;  /* 0xffffffe000407947 */ /* 0x000fea000383ffff */
.L_x_93:
[----:B------:R1:W1:Y:S02]  /*73c0*/  SYNCS.PHASECHK.TRANS64.TRYWAIT P1, [R156+URZ+0xb0], R5 ;  /* 0x0000b0059c0075a7 */ /* 0x00026400080211ff */
[----:B-1----:R-:W-:Y:S05]  /*73d0*/  @!P1 NANOSLEEP.SYNCS 0x989680 ;  /* 0x009896800000995d */ /* 0x002fea0003900000 */
[----:B------:R-:W1:Y:S02]  /*73e0*/  @!P1 SYNCS.PHASECHK.TRANS64 P1, [R156+URZ+0xb0], R5 ;  /* 0x0000b0059c0095a7 */ /* 0x000e6400080210ff */
[----:B-1----:R-:W-:Y:S05]  /*73f0*/  @!P1 BRA `(.L_x_93) ;  /* 0xfffffffc00f09947 */ /* 0x002fea000383ffff */
[----:B------:R-:W-:Y:S05]  /*7400*/  BRA `(.L_x_92) ;  /* 0xffffffe000847947 */ /* 0x000fea000383ffff */
        .weak           $__internal_0_$__cuda_sm10x_tcgen05_guardrail_trap_col_being_dealloced_not_returned_by_alloc
        .type           $__internal_0_$__cuda_sm10x_tcgen05_guardrail_trap_col_being_dealloced_not_returned_by_alloc,@function
        .size           $__internal_0_$__cuda_sm10x_tcgen05_guardrail_trap_col_being_dealloced_not_returned_by_alloc,($__internal_1_$__cuda_sm10x_tcgen05_guardrail_trap_phase_invalid_during_alloc - $__internal_0_$__cuda_sm10x_tcgen05_guardrail_trap_col_being_dealloced_not_returned_by_alloc)
$__internal_0_$__cuda_sm10x_tcgen05_guardrail_trap_col_being_dealloced_not_returned_by_alloc:
[----:B------:R-:W-:Y:S05]  /*7410*/  BPT.TRAP 0x1 ;  /* 0x000000040000795c */ /* 0x000fea0000300000 */
[----:B------:R-:W-:-:S04]  /*7420*/  HFMA2 R3, -RZ, RZ, 0, 0 ;  /* 0x00000000ff037431 */ /* 0x000fc800000001ff */
[----:B------:R-:W-:Y:S05]  /*7430*/  RET.REL.NODEC R2 `(_ZN7cutlass13device_kernelINS_4gemm6kernel13GemmUniversalIN4cute5tupleIJiiiiEEENS1_10collective13CollectiveMmaINS1_35MainloopSm100TmaUmmaWarpSpecializedILi7ELi2ELi4ENS5_IJNS4_1CILi1EEESB_SB_EEEEENS5_IJNSA_ILi128EEENSA_ILi64EEESF_EEENS_12float_e5m2_tENS5_IJlSB_lEEESH_SI_NS4_8TiledMMAINS4_8MMA_AtomIJNS4_10MMA_TraitsINS4_19SM100_MMA_F8F6F4_SSEJSH_SH_fSE_SF_NS4_17integral_constantINS4_4UMMA5MajorELSP_0EEESQ_NSN_INSO_7ScaleInELSR_0EEESS_EEEEEENS4_6LayoutISC_NS5_IJNSA_ILi0EEESW_SW_EEEEENS5_IJNS4_10UnderscoreESZ_SZ_EEEEENS4_13SM90_TMA_LOADENS4_14ComposedLayoutINS4_7SwizzleILi2ELi4ELi3EEENS4_18smem_ptr_flag_bitsILi8EEENSV_INS5_IJNSA_ILi8EEESF_EEENS5_IJSF_SB_EEEEEEEvNS4_8identityES12_S1C_vS1D_EENS_8epilogue10collective18CollectiveEpilogueINS1F_23Sm100TmaWarpSpecializedILi1ELi1ELi64ELb0ELb0EEEJSG_NS5_IJNSV_ISE_SB_EENSV_ISF_SB_EEEEESH_SI_SH_SI_NS1F_6fusion15FusionCallbacksIS1J_NS1N_17LinearCombinationISH_fSH_fLNS_15FloatRoundStyleE2EEESG_S1M_JEEENS4_5SM1004TMEM4LOAD26SM100_TMEM_LOAD_32dp32b64xES12_S1C_NS4_39AutoVectorizingCopyWithAssumedAlignmentILi128EEENS4_14SM90_TMA_STOREES1C_S1Y_S1Y_EEEvvEEEEvNT_6ParamsE) ;  /* 0xffffff8802f07950 */ /* 0x000fea0003c3ffff */
        .weak           $__internal_1_$__cuda_sm10x_tcgen05_guardrail_trap_phase_invalid_during_alloc
        .type           $__internal_1_$__cuda_sm10x_tcgen05_guardrail_trap_phase_invalid_during_alloc,@function
        .size           $__internal_1_$__cuda_sm10x_tcgen05_guardrail_trap_phase_invalid_during_alloc,($__internal_2_$__cuda_sm10x_tcgen05_guardrail_trap_unallocated_columns_being_dealloced - $__internal_1_$__cuda_sm10x_tcgen05_guardrail_trap_phase_invalid_during_alloc)
$__internal_1_$__cuda_sm10x_tcgen05_guardrail_trap_phase_invalid_during_alloc:
[----:B------:R-:W-:Y:S05]  /*7440*/  BPT.TRAP 0x1 ;  /* 0x000000040000795c */ /* 0x000fea0000300000 */
[----:B------:R-:W-:-:S04]  /*7450*/  MOV R3, 0x0 ;  /* 0x0000000000037802 */ /* 0x000fc80000000f00 */
[----:B------:R-:W-:Y:S05]  /*7460*/  RET.REL.NODEC R2 `(_ZN7cutlass13device_kernelINS_4gemm6kernel13GemmUniversalIN4cute5tupleIJiiiiEEENS1_10collective13CollectiveMmaINS1_35MainloopSm100TmaUmmaWarpSpecializedILi7ELi2ELi4ENS5_IJNS4_1CILi1EEESB_SB_EEEEENS5_IJNSA_ILi128EEENSA_ILi64EEESF_EEENS_12float_e5m2_tENS5_IJlSB_lEEESH_SI_NS4_8TiledMMAINS4_8MMA_AtomIJNS4_10MMA_TraitsINS4_19SM100_MMA_F8F6F4_SSEJSH_SH_fSE_SF_NS4_17integral_constantINS4_4UMMA5MajorELSP_0EEESQ_NSN_INSO_7ScaleInELSR_0EEESS_EEEEEENS4_6LayoutISC_NS5_IJNSA_ILi0EEESW_SW_EEEEENS5_IJNS4_10UnderscoreESZ_SZ_EEEEENS4_13SM90_TMA_LOADENS4_14ComposedLayoutINS4_7SwizzleILi2ELi4ELi3EEENS4_18smem_ptr_flag_bitsILi8EEENSV_INS5_IJNSA_ILi8EEESF_EEENS5_IJSF_SB_EEEEEEEvNS4_8identityES12_S1C_vS1D_EENS_8epilogue10collective18CollectiveEpilogueINS1F_23Sm100TmaWarpSpecializedILi1ELi1ELi64ELb0ELb0EEEJSG_NS5_IJNSV_ISE_SB_EENSV_ISF_SB_EEEEESH_SI_SH_SI_NS1F_6fusion15FusionCallbacksIS1J_NS1N_17LinearCombinationISH_fSH_fLNS_15FloatRoundStyleE2EEESG_S1M_JEEENS4_5SM1004TMEM4LOAD26SM100_TMEM_LOAD_32dp32b64xES12_S1C_NS4_39AutoVectorizingCopyWithAssumedAlignmentILi128EEENS4_14SM90_TMA_STOREES1C_S1Y_S1Y_EEEvvEEEEvNT_6ParamsE) ;  /* 0xffffff8802e47950 */ /* 0x000fea0003c3ffff */
        .weak           $__internal_2_$__cuda_sm10x_tcgen05_guardrail_trap_unallocated_columns_being_dealloced
        .type           $__internal_2_$__cuda_sm10x_tcgen05_guardrail_trap_unallocated_columns_being_dealloced,@function
        .size           $__internal_2_$__cuda_sm10x_tcgen05_guardrail_trap_unallocated_columns_being_dealloced,(.L_x_137 - $__internal_2_$__cuda_sm10x_tcgen05_guardrail_trap_unallocated_columns_being_dealloced)
$__internal_2_$__cuda_sm10x_tcgen05_guardrail_trap_unallocated_columns_being_dealloced:
[----:B------:R-:W-:Y:S05]  /*7470*/  BPT.TRAP 0x1 ;  /* 0x000000040000795c */ /* 0x000fea0000300000 */
[----:B------:R-:W-:-:S04]  /*7480*/  HFMA2 R3, -RZ, RZ, 0, 0 ;  /* 0x00000000ff037431 */ /* 0x000fc800000001ff */
[----:B------:R-:W-:Y:S05]  /*7490*/  RET.REL.NODEC R2 `(_ZN7cutlass13device_kernelINS_4gemm6kernel13GemmUniversalIN4cute5tupleIJiiiiEEENS1_10collective13CollectiveMmaINS1_35MainloopSm100TmaUmmaWarpSpecializedILi7ELi2ELi4ENS5_IJNS4_1CILi1EEESB_SB_EEEEENS5_IJNSA_ILi128EEENSA_ILi64EEESF_EEENS_12float_e5m2_tENS5_IJlSB_lEEESH_SI_NS4_8TiledMMAINS4_8MMA_AtomIJNS4_10MMA_TraitsINS4_19SM100_MMA_F8F6F4_SSEJSH_SH_fSE_SF_NS4_17integral_constantINS4_4UMMA5MajorELSP_0EEESQ_NSN_INSO_7ScaleInELSR_0EEESS_EEEEEENS4_6LayoutISC_NS5_IJNSA_ILi0EEESW_SW_EEEEENS5_IJNS4_10UnderscoreESZ_SZ_EEEEENS4_13SM90_TMA_LOADENS4_14ComposedLayoutINS4_7SwizzleILi2ELi4ELi3EEENS4_18smem_ptr_flag_bitsILi8EEENSV_INS5_IJNSA_ILi8EEESF_EEENS5_IJSF_SB_EEEEEEEvNS4_8identityES12_S1C_vS1D_EENS_8epilogue10collective18CollectiveEpilogueINS1F_23Sm100TmaWarpSpecializedILi1ELi1ELi64ELb0ELb0EEEJSG_NS5_IJNSV_ISE_SB_EENSV_ISF_SB_EEEEESH_SI_SH_SI_NS1F_6fusion15FusionCallbacksIS1J_NS1N_17LinearCombinationISH_fSH_fLNS_15FloatRoundStyleE2EEESG_S1M_JEEENS4_5SM1004TMEM4LOAD26SM100_TMEM_LOAD_32dp32b64xES12_S1C_NS4_39AutoVectorizingCopyWithAssumedAlignmentILi128EEENS4_14SM90_TMA_STOREES1C_S1Y_S1Y_EEEvvEEEEvNT_6ParamsE) ;  /* 0xffffff8802d87950 */ /* 0x000fea0003c3ffff */
.L_x_136:
[----:B------:R-:W-:-:S00]  /*74a0*/  BRA `(.L_x_136) ;  /* 0xfffffffc00fc7947 */ /* 0x000fc0000383ffff */
[----:B------:R-:W-:-:S00]  /*74b0*/  NOP ;  /* 0x0000000000007918 */ /* 0x000fc00000000000 */
        /* <DEDUP_REMOVED lines=12> */
.L_x_137:


//--------------------- .nv.global.init           --------------------------
	.section	.nv.global.init,"aw",@progbits
.nv.global.init:
	.type		$str$27,@object
	.size		$str$27,($str$28 - $str$27)
$str$27:
        /*0000*/ 	.byte	0x28, 0x61, 0x64, 0x64, 0x72, 0x65, 0x73, 0x73, 0x20, 0x26, 0x20, 0x6d, 0x61, 0x73, 0x6b, 0x29
        /*0010*/ 	.byte	0x20, 0x3d, 0x3d, 0x20, 0x30, 0x00
	.type		$str$28,@object
	.size		$str$28,($str$26 - $str$28)
$str$28:
        /*0016*/ 	.byte	0x2f, 0x74, 0x6d, 0x70, 0x2f, 0x63, 0x75, 0x74, 0x6c, 0x61, 0x73, 0x73, 0x5f, 0x73, 0x77, 0x65
        /*0026*/ 	.byte	0x65, 0x70, 0x5f, 0x73, 0x72, 0x63, 0x2f, 0x69, 0x6e, 0x63, 0x6c, 0x75, 0x64, 0x65, 0x2f, 0x63
        /*0036*/ 	.byte	0x75, 0x74, 0x65, 0x2f, 0x70, 0x6f, 0x69, 0x6e, 0x74, 0x65, 0x72, 0x5f, 0x66, 0x6c, 0x61, 0x67
        /*0046*/ 	.byte	0x67, 0x65, 0x64, 0x2e, 0x68, 0x70, 0x70, 0x00
	.type		$str$26,@object
	.size		$str$26,($str$25 - $str$26)
$str$26:
        /*004e*/ 	.byte	0x2f, 0x74, 0x6d, 0x70, 0x2f, 0x63, 0x75, 0x74, 0x6c, 0x61, 0x73, 0x73, 0x5f, 0x73, 0x77, 0x65
        /*005e*/ 	.byte	0x65, 0x70, 0x5f, 0x73, 0x72, 0x63, 0x2f, 0x69, 0x6e, 0x63, 0x6c, 0x75, 0x64, 0x65, 0x2f, 0x63
        /*006e*/ 	.byte	0x75, 0x74, 0x65, 0x2f, 0x61, 0x74, 0x6f, 0x6d, 0x2f, 0x63, 0x6f, 0x70, 0x79, 0x5f, 0x74, 0x72
        /*007e*/ 	.byte	0x61, 0x69, 0x74, 0x73, 0x5f, 0x73, 0x6d, 0x31, 0x30, 0x30, 0x2e, 0x68, 0x70, 0x70, 0x00
	.type		$str$25,@object
	.size		$str$25,(__unnamed_1 - $str$25)
$str$25:
        /*008d*/ 	.byte	0x28, 0x28, 0x75, 0x69, 0x6e, 0x74, 0x33, 0x32, 0x5f, 0x74, 0x28, 0x74, 0x68, 0x72, 0x65, 0x61
        /*009d*/ 	.byte	0x64, 0x49, 0x64, 0x78, 0x2e, 0x78, 0x29, 0x20, 0x2f, 0x20, 0x33, 0x32, 0x29, 0x20, 0x25, 0x20
        /*00ad*/ 	.byte	0x34, 0x29, 0x20, 0x3d, 0x3d, 0x20, 0x28, 0x28, 0x28, 0x74, 0x6d, 0x65, 0x6d, 0x5f, 0x61, 0x64
        /*00bd*/ 	.byte	0x64, 0x72, 0x20, 0x3e, 0x3e, 0x20, 0x31, 0x36, 0x29, 0x20, 0x2f, 0x20, 0x33, 0x32, 0x29, 0x20
        /*00cd*/ 	.byte	0x25, 0x20, 0x34, 0x29, 0x00
	.type		__unnamed_1,@object
	.size		__unnamed_1,(__unnamed_2 - __unnamed_1)
__unnamed_1:
        /*00d2*/ 	.byte	0x61, 0x75, 0x74, 0x6f, 0x20, 0x63, 0x75, 0x74, 0x65, 0x3a, 0x3a, 0x61, 0x73, 0x5f, 0x70, 0x6f
        /* <DEDUP_REMOVED lines=24> */
        /*0262*/ 	.byte	0x43, 0x3c, 0x38, 0x31, 0x39, 0x32, 0x3e, 0x3e, 0x3e, 0x3e, 0x5d, 0x00
	.type		__unnamed_2,@object
	.size		__unnamed_2,(.L_2 - __unnamed_2)
__unnamed_2:
        /* <DEDUP_REMOVED lines=42> */
        /*050e*/ 	.byte	0x3e, 0x3e, 0x3e, 0x3e, 0x5d, 0x00
.L_2:


//--------------------- .nv.shared._ZN7cutlass13device_kernelINS_4gemm6kernel13GemmUniversalIN4cute5tupleIJiiiiEEENS1_10collective13CollectiveMmaINS1_35MainloopSm100TmaUmmaWarpSpecializedILi7ELi2ELi4ENS5_IJNS4_1CILi1EEESB_SB_EEEEENS5_IJNSA_ILi128EEENSA_ILi64EEESF_EEENS_12float_e5m2_tENS5_IJlSB_lEEESH_SI_NS4_8TiledMMAINS4_8MMA_AtomIJNS4_10MMA_TraitsINS4_19SM100_MMA_F8F6F4_SSEJSH_SH_fSE_SF_NS4_17integral_constantINS4_4UMMA5MajorELSP_0EEESQ_NSN_INSO_7ScaleInELSR_0EEESS_EEEEEENS4_6LayoutISC_NS5_IJNSA_ILi0EEESW_SW_EEEEENS5_IJNS4_10UnderscoreESZ_SZ_EEEEENS4_13SM90_TMA_LOADENS4_14ComposedLayoutINS4_7SwizzleILi2ELi4ELi3EEENS4_18smem_ptr_flag_bitsILi8EEENSV_INS5_IJNSA_ILi8EEESF_EEENS5_IJSF_SB_EEEEEEEvNS4_8identityES12_S1C_vS1D_EENS_8epilogue10collective18CollectiveEpilogueINS1F_23Sm100TmaWarpSpecializedILi1ELi1ELi64ELb0ELb0EEEJSG_NS5_IJNSV_ISE_SB_EENSV_ISF_SB_EEEEESH_SI_SH_SI_NS1F_6fusion15FusionCallbacksIS1J_NS1N_17LinearCombinationISH_fSH_fLNS_15FloatRoundStyleE2EEESG_S1M_JEEENS4_5SM1004TMEM4LOAD26SM100_TMEM_LOAD_32dp32b64xES12_S1C_NS4_39AutoVectorizingCopyWithAssumedAlignmentILi128EEENS4_14SM90_TMA_STOREES1C_S1Y_S1Y_EEEvvEEEEvNT_6ParamsE --------------------------
	.section	.nv.shared._ZN7cutlass13device_kernelINS_4gemm6kernel13GemmUniversalIN4cute5tupleIJiiiiEEENS1_10collective13CollectiveMmaINS1_35MainloopSm100TmaUmmaWarpSpecializedILi7ELi2ELi4ENS5_IJNS4_1CILi1EEESB_SB_EEEEENS5_IJNSA_ILi128EEENSA_ILi64EEESF_EEENS_12float_e5m2_tENS5_IJlSB_lEEESH_SI_NS4_8TiledMMAINS4_8MMA_AtomIJNS4_10MMA_TraitsINS4_19SM100_MMA_F8F6F4_SSEJSH_SH_fSE_SF_NS4_17integral_constantINS4_4UMMA5MajorELSP_0EEESQ_NSN_INSO_7ScaleInELSR_0EEESS_EEEEEENS4_6LayoutISC_NS5_IJNSA_ILi0EEESW_SW_EEEEENS5_IJNS4_10UnderscoreESZ_SZ_EEEEENS4_13SM90_TMA_LOADENS4_14ComposedLayoutINS4_7SwizzleILi2ELi4ELi3EEENS4_18smem_ptr_flag_bitsILi8EEENSV_INS5_IJNSA_ILi8EEESF_EEENS5_IJSF_SB_EEEEEEEvNS4_8identityES12_S1C_vS1D_EENS_8epilogue10collective18CollectiveEpilogueINS1F_23Sm100TmaWarpSpecializedILi1ELi1ELi64ELb0ELb0EEEJSG_NS5_IJNSV_ISE_SB_EENSV_ISF_SB_EEEEESH_SI_SH_SI_NS1F_6fusion15FusionCallbacksIS1J_NS1N_17LinearCombinationISH_fSH_fLNS_15FloatRoundStyleE2EEESG_S1M_JEEENS4_5SM1004TMEM4LOAD26SM100_TMEM_LOAD_32dp32b64xES12_S1C_NS4_39AutoVectorizingCopyWithAssumedAlignmentILi128EEENS4_14SM90_TMA_STOREES1C_S1Y_S1Y_EEEvvEEEEvNT_6ParamsE,"aw",@nobits
	.sectionflags	@""
	.align	16
	.zero		1024


//--------------------- .nv.shared.reserved.0     --------------------------
	.section	.nv.shared.reserved.0,"aw",@nobits
	.weak		__nv_reservedSMEM_offset_0_alias
	.size		__nv_reservedSMEM_offset_0_alias, 0, 64
	.other		__nv_reservedSMEM_offset_0_alias,@"STO_CUDA_RESERVED_SHARED STV_DEFAULT"
__nv_reservedSMEM_offset_0_alias:
	.zero		0
.nv.shared.reserved.0:
	.zero		64
	.weak		__nv_reservedSMEM_tcgen05_partition
	.type		__nv_reservedSMEM_tcgen05_partition,@object
	.size		__nv_reservedSMEM_tcgen05_partition,(.L_0 - __nv_reservedSMEM_tcgen05_partition)
__nv_reservedSMEM_tcgen05_partition:
	.zero		32
.L_0:


//--------------------- .nv.global                --------------------------
	.section	.nv.global,"aw",@nobits
.nv.global:
	.type		_ZN40_INTERNAL_ace60fe1_4_k_cu_2806cc37_330044cute1_E,@object
	.size		_ZN40_INTERNAL_ace60fe1_4_k_cu_2806cc37_330044cute1_E,(_ZN40_INTERNAL_ace60fe1_4_k_cu_2806cc37_330044cuda3std3__45__cpo6cbeginE - _ZN40_INTERNAL_ace60fe1_4_k_cu_2806cc37_330044cute1_E)
_ZN40_INTERNAL_ace60fe1_4_k_cu_2806cc37_330044cute1_E:
	.zero		1
	.type		_ZN40_INTERNAL_ace60fe1_4_k_cu_2806cc37_330044cuda3std3__45__cpo6cbeginE,@object
	.size		_ZN40_INTERNAL_ace60fe1_4_k_cu_2806cc37_330044cuda3std3__45__cpo6cbeginE,(_ZN40_INTERNAL_ace60fe1_4_k_cu_2806cc37_330044cuda3std3__48in_placeE - _ZN40_INTERNAL_ace60fe1_4_k_cu_2806cc37_330044cuda3std3__45__cpo6cbeginE)
_ZN40_INTERNAL_ace60fe1_4_k_cu_2806cc37_330044cuda3std3__45__cpo6cbeginE:
	.zero		1
	.type		_ZN40_INTERNAL_ace60fe1_4_k_cu_2806cc37_330044cuda3std3__48in_placeE,@object
	.size		_ZN40_INTERNAL_ace60fe1_4_k_cu_2806cc37_330044cuda3std3__48in_placeE,(_ZN40_INTERNAL_ace60fe1_4_k_cu_2806cc37_330044cuda3std6ranges3__45__cpo9iter_moveE - _ZN40_INTERNAL_ace60fe1_4_k_cu_2806cc37_330044cuda3std3__48in_placeE)
_ZN40_INTERNAL_ace60fe1_4_k_cu_2806cc37_330044cuda3std3__48in_placeE:
	.zero		1
	.type		_ZN40_INTERNAL_ace60fe1_4_k_cu_2806cc37_330044cuda3std6ranges3__45__cpo9iter_moveE,@object
	.size		_ZN40_INTERNAL_ace60fe1_4_k_cu_2806cc37_330044cuda3std6ranges3__45__cpo9iter_moveE,(_ZN40_INTERNAL_ace60fe1_4_k_cu_2806cc37_330044cuda3std3__45__cpo5beginE - _ZN40_INTERNAL_ace60fe1_4_k_cu_2806cc37_330044cuda3std6ranges3__45__cpo9iter_moveE)
_ZN40_INTERNAL_ace60fe1_4_k_cu_2806cc37_330044cuda3std6ranges3__45__cpo9iter_moveE:
	.zero		1
	.type		_ZN40_INTERNAL_ace60fe1_4_k_cu_2806cc37_330044cuda3std3__45__cpo5beginE,@object
	.size		_ZN40_INTERNAL_ace60fe1_4_k_cu_2806cc37_330044cuda3std3__45__cpo5beginE,(_ZN40_INTERNAL_ace60fe1_4_k_cu_2806cc37_330044cuda3std3__442_GLOBAL__N__ace60fe1_4_k_cu_2806cc37_330046ignoreE - _ZN40_INTERNAL_ace60fe1_4_k_cu_2806cc37_330044cuda3std3__45__cpo5beginE)
_ZN40_INTERNAL_ace60fe1_4_k_cu_2806cc37_330044cuda3std3__45__cpo5beginE:
	.zero		1
	.type		_ZN40_INTERNAL_ace60fe1_4_k_cu_2806cc37_330044cuda3std3__442_GLOBAL__N__ace60fe1_4_k_cu_2806cc37_330046ignoreE,@object
	.size		_ZN40_INTERNAL_ace60fe1_4_k_cu_2806cc37_330044cuda3std3__442_GLOBAL__N__ace60fe1_4_k_cu_2806cc37_330046ignoreE,(_ZN40_INTERNAL_ace60fe1_4_k_cu_2806cc37_330044cute7productE - _ZN40_INTERNAL_ace60fe1_4_k_cu_2806cc37_330044cuda3std3__442_GLOBAL__N__ace60fe1_4_k_cu_2806cc37_330046ignoreE)
_ZN40_INTERNAL_ace60fe1_4_k_cu_2806cc37_330044cuda3std3__442_GLOBAL__N__ace60fe1_4_k_cu_2806cc37_330046ignoreE:
	.zero		1
	.type		_ZN40_INTERNAL_ace60fe1_4_k_cu_2806cc37_330044cute7productE,@object
	.size		_ZN40_INTERNAL_ace60fe1_4_k_cu_2806cc37_330044cute7productE,(_ZN40_INTERNAL_ace60fe1_4_k_cu_2806cc37_330044cuda3std3__45__cpo3endE - _ZN40_INTERNAL_ace60fe1_4_k_cu_2806cc37_330044cute7productE)
_ZN40_INTERNAL_ace60fe1_4_k_cu_2806cc37_330044cute7productE:
	.zero		1
	.type		_ZN40_INTERNAL_ace60fe1_4_k_cu_2806cc37_330044cuda3std3__45__cpo3endE,@object
	.size		_ZN40_INTERNAL_ace60fe1_4_k_cu_2806cc37_330044cuda3std3__45__cpo3endE,(_ZN40_INTERNAL_ace60fe1_4_k_cu_2806cc37_330044cuda3std3__419piecewise_constructE - _ZN40_INTERNAL_ace60fe1_4_k_cu_2806cc37_330044cuda3std3__45__cpo3endE)
_ZN40_INTERNAL_ace60fe1_4_k_cu_2806cc37_330044cuda3std3__45__cpo3endE:
	.zero		1
	.type		_ZN40_INTERNAL_ace60fe1_4_k_cu_2806cc37_330044cuda3std3__419piecewise_constructE,@object
	.size		_ZN40_INTERNAL_ace60fe1_4_k_cu_2806cc37_330044cuda3std3__419piecewise_constructE,(_ZN40_INTERNAL_ace60fe1_4_k_cu_2806cc37_330044cuda3std3__45__cpo4cendE - _ZN40_INTERNAL_ace60fe1_4_k_cu_2806cc37_330044cuda3std3__419piecewise_constructE)
_ZN40_INTERNAL_ace60fe1_4_k_cu_2806cc37_330044cuda3std3__419piecewise_constructE:
	.zero		1
	.type		_ZN40_INTERNAL_ace60fe1_4_k_cu_2806cc37_330044cuda3std3__45__cpo4cendE,@object
	.size		_ZN40_INTERNAL_ace60fe1_4_k_cu_2806cc37_330044cuda3std3__45__cpo4cendE,(_ZN40_INTERNAL_ace60fe1_4_k_cu_2806cc37_330044cuda3std6ranges3__45__cpo4swapE - _ZN40_INTERNAL_ace60fe1_4_k_cu_2806cc37_330044cuda3std3__45__cpo4cendE)
_ZN40_INTERNAL_ace60fe1_4_k_cu_2806cc37_330044cuda3std3__45__cpo4cendE:
	.zero		1
	.type		_ZN40_INTERNAL_ace60fe1_4_k_cu_2806cc37_330044cuda3std6ranges3__45__cpo4swapE,@object
	.size		_ZN40_INTERNAL_ace60fe1_4_k_cu_2806cc37_330044cuda3std6ranges3__45__cpo4swapE,(.L_10 - _ZN40_INTERNAL_ace60fe1_4_k_cu_2806cc37_330044cuda3std6ranges3__45__cpo4swapE)
_ZN40_INTERNAL_ace60fe1_4_k_cu_2806cc37_330044cuda3std6ranges3__45__cpo4swapE:
	.zero		1
.L_10:


//--------------------- .nv.constant0._ZN7cutlass13device_kernelINS_4gemm6kernel13GemmUniversalIN4cute5tupleIJiiiiEEENS1_10collective13CollectiveMmaINS1_35MainloopSm100TmaUmmaWarpSpecializedILi7ELi2ELi4ENS5_IJNS4_1CILi1EEESB_SB_EEEEENS5_IJNSA_ILi128EEENSA_ILi64EEESF_EEENS_12float_e5m2_tENS5_IJlSB_lEEESH_SI_NS4_8TiledMMAINS4_8MMA_AtomIJNS4_10MMA_TraitsINS4_19SM100_MMA_F8F6F4_SSEJSH_SH_fSE_SF_NS4_17integral_constantINS4_4UMMA5MajorELSP_0EEESQ_NSN_INSO_7ScaleInELSR_0EEESS_EEEEEENS4_6LayoutISC_NS5_IJNSA_ILi0EEESW_SW_EEEEENS5_IJNS4_10UnderscoreESZ_SZ_EEEEENS4_13SM90_TMA_LOADENS4_14ComposedLayoutINS4_7SwizzleILi2ELi4ELi3EEENS4_18smem_ptr_flag_bitsILi8EEENSV_INS5_IJNSA_ILi8EEESF_EEENS5_IJSF_SB_EEEEEEEvNS4_8identityES12_S1C_vS1D_EENS_8epilogue10collective18CollectiveEpilogueINS1F_23Sm100TmaWarpSpecializedILi1ELi1ELi64ELb0ELb0EEEJSG_NS5_IJNSV_ISE_SB_EENSV_ISF_SB_EEEEESH_SI_SH_SI_NS1F_6fusion15FusionCallbacksIS1J_NS1N_17LinearCombinationISH_fSH_fLNS_15FloatRoundStyleE2EEESG_S1M_JEEENS4_5SM1004TMEM4LOAD26SM100_TMEM_LOAD_32dp32b64xES12_S1C_NS4_39AutoVectorizingCopyWithAssumedAlignmentILi128EEENS4_14SM90_TMA_STOREES1C_S1Y_S1Y_EEEvvEEEEvNT_6ParamsE --------------------------
	.section	.nv.constant0._ZN7cutlass13device_kernelINS_4gemm6kernel13GemmUniversalIN4cute5tupleIJiiiiEEENS1_10collective13CollectiveMmaINS1_35MainloopSm100TmaUmmaWarpSpecializedILi7ELi2ELi4ENS5_IJNS4_1CILi1EEESB_SB_EEEEENS5_IJNSA_ILi128EEENSA_ILi64EEESF_EEENS_12float_e5m2_tENS5_IJlSB_lEEESH_SI_NS4_8TiledMMAINS4_8MMA_AtomIJNS4_10MMA_TraitsINS4_19SM100_MMA_F8F6F4_SSEJSH_SH_fSE_SF_NS4_17integral_constantINS4_4UMMA5MajorELSP_0EEESQ_NSN_INSO_7ScaleInELSR_0EEESS_EEEEEENS4_6LayoutISC_NS5_IJNSA_ILi0EEESW_SW_EEEEENS5_IJNS4_10UnderscoreESZ_SZ_EEEEENS4_13SM90_TMA_LOADENS4_14ComposedLayoutINS4_7SwizzleILi2ELi4ELi3EEENS4_18smem_ptr_flag_bitsILi8EEENSV_INS5_IJNSA_ILi8EEESF_EEENS5_IJSF_SB_EEEEEEEvNS4_8identityES12_S1C_vS1D_EENS_8epilogue10collective18CollectiveEpilogueINS1F_23Sm100TmaWarpSpecializedILi1ELi1ELi64ELb0ELb0EEEJSG_NS5_IJNSV_ISE_SB_EENSV_ISF_SB_EEEEESH_SI_SH_SI_NS1F_6fusion15FusionCallbacksIS1J_NS1N_17LinearCombinationISH_fSH_fLNS_15FloatRoundStyleE2EEESG_S1M_JEEENS4_5SM1004TMEM4LOAD26SM100_TMEM_LOAD_32dp32b64xES12_S1C_NS4_39AutoVectorizingCopyWithAssumedAlignmentILi128EEENS4_14SM90_TMA_STOREES1C_S1Y_S1Y_EEEvvEEEEvNT_6ParamsE,"a",@progbits
	.sectionflags	@""
	.align	4
.nv.constant0._ZN7cutlass13device_kernelINS_4gemm6kernel13GemmUniversalIN4cute5tupleIJiiiiEEENS1_10collective13CollectiveMmaINS1_35MainloopSm100TmaUmmaWarpSpecializedILi7ELi2ELi4ENS5_IJNS4_1CILi1EEESB_SB_EEEEENS5_IJNSA_ILi128EEENSA_ILi64EEESF_EEENS_12float_e5m2_tENS5_IJlSB_lEEESH_SI_NS4_8TiledMMAINS4_8MMA_AtomIJNS4_10MMA_TraitsINS4_19SM100_MMA_F8F6F4_SSEJSH_SH_fSE_SF_NS4_17integral_constantINS4_4UMMA5MajorELSP_0EEESQ_NSN_INSO_7ScaleInELSR_0EEESS_EEEEEENS4_6LayoutISC_NS5_IJNSA_ILi0EEESW_SW_EEEEENS5_IJNS4_10UnderscoreESZ_SZ_EEEEENS4_13SM90_TMA_LOADENS4_14ComposedLayoutINS4_7SwizzleILi2ELi4ELi3EEENS4_18smem_ptr_flag_bitsILi8EEENSV_INS5_IJNSA_ILi8EEESF_EEENS5_IJSF_SB_EEEEEEEvNS4_8identityES12_S1C_vS1D_EENS_8epilogue10collective18CollectiveEpilogueINS1F_23Sm100TmaWarpSpecializedILi1ELi1ELi64ELb0ELb0EEEJSG_NS5_IJNSV_ISE_SB_EENSV_ISF_SB_EEEEESH_SI_SH_SI_NS1F_6fusion15FusionCallbacksIS1J_NS1N_17LinearCombinationISH_fSH_fLNS_15FloatRoundStyleE2EEESG_S1M_JEEENS4_5SM1004TMEM4LOAD26SM100_TMEM_LOAD_32dp32b64xES12_S1C_NS4_39AutoVectorizingCopyWithAssumedAlignmentILi128EEENS4_14SM90_TMA_STOREES1C_S1Y_S1Y_EEEvvEEEEvNT_6ParamsE:
	.zero		2944


//--------------------- SYMBOLS --------------------------

	.type		.nv.reservedSmem.offset0,@object
	.size		.nv.reservedSmem.offset0,0x4
	.type		.nv.reservedSmem.cap,@object
	.size		.nv.reservedSmem.cap,0x4
	.type		__assertfail,@function
